//
// Generated by NVIDIA NVVM Compiler
//
// Compiler Build ID: CL-36424714
// Cuda compilation tools, release 13.0, V13.0.88
// Based on NVVM 20.0.0
//

.version 9.0
.target sm_100
.address_size 64

	// .globl	_ZN3cub18CUB_300001_SM_10006detail11EmptyKernelIvEEvv
.global .align 1 .b8 _ZN34_INTERNAL_7d8577bf_4_k_cu_5e56d1e04cuda3std3__45__cpo5beginE[1];
.global .align 1 .b8 _ZN34_INTERNAL_7d8577bf_4_k_cu_5e56d1e04cuda3std3__45__cpo3endE[1];
.global .align 1 .b8 _ZN34_INTERNAL_7d8577bf_4_k_cu_5e56d1e04cuda3std3__45__cpo6cbeginE[1];
.global .align 1 .b8 _ZN34_INTERNAL_7d8577bf_4_k_cu_5e56d1e04cuda3std3__45__cpo4cendE[1];
.global .align 1 .b8 _ZN34_INTERNAL_7d8577bf_4_k_cu_5e56d1e04cuda3std3__45__cpo6rbeginE[1];
.global .align 1 .b8 _ZN34_INTERNAL_7d8577bf_4_k_cu_5e56d1e04cuda3std3__45__cpo4rendE[1];
.global .align 1 .b8 _ZN34_INTERNAL_7d8577bf_4_k_cu_5e56d1e04cuda3std3__45__cpo7crbeginE[1];
.global .align 1 .b8 _ZN34_INTERNAL_7d8577bf_4_k_cu_5e56d1e04cuda3std3__45__cpo5crendE[1];
.global .align 1 .b8 _ZN34_INTERNAL_7d8577bf_4_k_cu_5e56d1e04cuda3std3__436_GLOBAL__N__7d8577bf_4_k_cu_5e56d1e06ignoreE[1];
.global .align 1 .b8 _ZN34_INTERNAL_7d8577bf_4_k_cu_5e56d1e04cuda3std3__419piecewise_constructE[1];
.global .align 1 .b8 _ZN34_INTERNAL_7d8577bf_4_k_cu_5e56d1e04cuda3std3__48in_placeE[1];
.global .align 1 .b8 _ZN34_INTERNAL_7d8577bf_4_k_cu_5e56d1e04cuda3std3__420unreachable_sentinelE[1];
.global .align 1 .b8 _ZN34_INTERNAL_7d8577bf_4_k_cu_5e56d1e04cuda3std3__47nulloptE[1];
.global .align 1 .b8 _ZN34_INTERNAL_7d8577bf_4_k_cu_5e56d1e04cuda3std3__48unexpectE[1];
.global .align 1 .b8 _ZN34_INTERNAL_7d8577bf_4_k_cu_5e56d1e04cuda3std6ranges3__45__cpo4swapE[1];
.global .align 1 .b8 _ZN34_INTERNAL_7d8577bf_4_k_cu_5e56d1e04cuda3std6ranges3__45__cpo9iter_moveE[1];
.global .align 1 .b8 _ZN34_INTERNAL_7d8577bf_4_k_cu_5e56d1e04cuda3std6ranges3__45__cpo5beginE[1];
.global .align 1 .b8 _ZN34_INTERNAL_7d8577bf_4_k_cu_5e56d1e04cuda3std6ranges3__45__cpo3endE[1];
.global .align 1 .b8 _ZN34_INTERNAL_7d8577bf_4_k_cu_5e56d1e04cuda3std6ranges3__45__cpo6cbeginE[1];
.global .align 1 .b8 _ZN34_INTERNAL_7d8577bf_4_k_cu_5e56d1e04cuda3std6ranges3__45__cpo4cendE[1];
.global .align 1 .b8 _ZN34_INTERNAL_7d8577bf_4_k_cu_5e56d1e04cuda3std6ranges3__45__cpo7advanceE[1];
.global .align 1 .b8 _ZN34_INTERNAL_7d8577bf_4_k_cu_5e56d1e04cuda3std6ranges3__45__cpo9iter_swapE[1];
.global .align 1 .b8 _ZN34_INTERNAL_7d8577bf_4_k_cu_5e56d1e04cuda3std6ranges3__45__cpo4nextE[1];
.global .align 1 .b8 _ZN34_INTERNAL_7d8577bf_4_k_cu_5e56d1e04cuda3std6ranges3__45__cpo4prevE[1];
.global .align 1 .b8 _ZN34_INTERNAL_7d8577bf_4_k_cu_5e56d1e04cuda3std6ranges3__45__cpo4dataE[1];
.global .align 1 .b8 _ZN34_INTERNAL_7d8577bf_4_k_cu_5e56d1e04cuda3std6ranges3__45__cpo5cdataE[1];
.global .align 1 .b8 _ZN34_INTERNAL_7d8577bf_4_k_cu_5e56d1e04cuda3std6ranges3__45__cpo4sizeE[1];
.global .align 1 .b8 _ZN34_INTERNAL_7d8577bf_4_k_cu_5e56d1e04cuda3std6ranges3__45__cpo5ssizeE[1];
.global .align 1 .b8 _ZN34_INTERNAL_7d8577bf_4_k_cu_5e56d1e04cuda3std6ranges3__45__cpo8distanceE[1];
.global .align 1 .b8 _ZN34_INTERNAL_7d8577bf_4_k_cu_5e56d1e06thrust24THRUST_300001_SM_1000_NS8cuda_cub3parE[1];
.global .align 1 .b8 _ZN34_INTERNAL_7d8577bf_4_k_cu_5e56d1e06thrust24THRUST_300001_SM_1000_NS8cuda_cub10par_nosyncE[1];
.global .align 1 .b8 _ZN34_INTERNAL_7d8577bf_4_k_cu_5e56d1e06thrust24THRUST_300001_SM_1000_NS6system6detail10sequential3seqE[1];
.global .align 1 .b8 _ZN34_INTERNAL_7d8577bf_4_k_cu_5e56d1e06thrust24THRUST_300001_SM_1000_NS12placeholders2_1E[1];
.global .align 1 .b8 _ZN34_INTERNAL_7d8577bf_4_k_cu_5e56d1e06thrust24THRUST_300001_SM_1000_NS12placeholders2_2E[1];
.global .align 1 .b8 _ZN34_INTERNAL_7d8577bf_4_k_cu_5e56d1e06thrust24THRUST_300001_SM_1000_NS12placeholders2_3E[1];
.global .align 1 .b8 _ZN34_INTERNAL_7d8577bf_4_k_cu_5e56d1e06thrust24THRUST_300001_SM_1000_NS12placeholders2_4E[1];
.global .align 1 .b8 _ZN34_INTERNAL_7d8577bf_4_k_cu_5e56d1e06thrust24THRUST_300001_SM_1000_NS12placeholders2_5E[1];
.global .align 1 .b8 _ZN34_INTERNAL_7d8577bf_4_k_cu_5e56d1e06thrust24THRUST_300001_SM_1000_NS12placeholders2_6E[1];
.global .align 1 .b8 _ZN34_INTERNAL_7d8577bf_4_k_cu_5e56d1e06thrust24THRUST_300001_SM_1000_NS12placeholders2_7E[1];
.global .align 1 .b8 _ZN34_INTERNAL_7d8577bf_4_k_cu_5e56d1e06thrust24THRUST_300001_SM_1000_NS12placeholders2_8E[1];
.global .align 1 .b8 _ZN34_INTERNAL_7d8577bf_4_k_cu_5e56d1e06thrust24THRUST_300001_SM_1000_NS12placeholders2_9E[1];
.global .align 1 .b8 _ZN34_INTERNAL_7d8577bf_4_k_cu_5e56d1e06thrust24THRUST_300001_SM_1000_NS12placeholders3_10E[1];
.global .align 1 .b8 _ZN34_INTERNAL_7d8577bf_4_k_cu_5e56d1e06thrust24THRUST_300001_SM_1000_NS3seqE[1];

.visible .entry _ZN3cub18CUB_300001_SM_10006detail11EmptyKernelIvEEvv()
{


	ret;

}
	// .globl	_ZN3cub18CUB_300001_SM_10006detail8for_each13static_kernelINS2_12policy_hub_t12policy_500_tEmN6thrust24THRUST_300001_SM_1000_NS8cuda_cub20__uninitialized_fill7functorINS7_10device_ptrIfEEfEEEEvT0_T1_
.visible .entry _ZN3cub18CUB_300001_SM_10006detail8for_each13static_kernelINS2_12policy_hub_t12policy_500_tEmN6thrust24THRUST_300001_SM_1000_NS8cuda_cub20__uninitialized_fill7functorINS7_10device_ptrIfEEfEEEEvT0_T1_(
	.param .u64 _ZN3cub18CUB_300001_SM_10006detail8for_each13static_kernelINS2_12policy_hub_t12policy_500_tEmN6thrust24THRUST_300001_SM_1000_NS8cuda_cub20__uninitialized_fill7functorINS7_10device_ptrIfEEfEEEEvT0_T1__param_0,
	.param .align 8 .b8 _ZN3cub18CUB_300001_SM_10006detail8for_each13static_kernelINS2_12policy_hub_t12policy_500_tEmN6thrust24THRUST_300001_SM_1000_NS8cuda_cub20__uninitialized_fill7functorINS7_10device_ptrIfEEfEEEEvT0_T1__param_1[16]
)
.maxntid 256
{
	.reg .pred 	%p<4>;
	.reg .b16 	%rs<5>;
	.reg .b32 	%r<10>;
	.reg .b32 	%f<3>;
	.reg .b64 	%rd<16>;

	ld.param.f32 	%f2, [_ZN3cub18CUB_300001_SM_10006detail8for_each13static_kernelINS2_12policy_hub_t12policy_500_tEmN6thrust24THRUST_300001_SM_1000_NS8cuda_cub20__uninitialized_fill7functorINS7_10device_ptrIfEEfEEEEvT0_T1__param_1+8];
	ld.param.u64 	%rd4, [_ZN3cub18CUB_300001_SM_10006detail8for_each13static_kernelINS2_12policy_hub_t12policy_500_tEmN6thrust24THRUST_300001_SM_1000_NS8cuda_cub20__uninitialized_fill7functorINS7_10device_ptrIfEEfEEEEvT0_T1__param_1];
	ld.param.u64 	%rd5, [_ZN3cub18CUB_300001_SM_10006detail8for_each13static_kernelINS2_12policy_hub_t12policy_500_tEmN6thrust24THRUST_300001_SM_1000_NS8cuda_cub20__uninitialized_fill7functorINS7_10device_ptrIfEEfEEEEvT0_T1__param_0];
	mov.u32 	%r7, %ctaid.x;
	mul.wide.u32 	%rd1, %r7, 512;
	sub.s64 	%rd2, %rd5, %rd1;
	setp.lt.u64 	%p1, %rd2, 512;
	@%p1 bra 	$L__BB1_2;
	mov.u32 	%r9, %tid.x;
	cvta.to.global.u64 	%rd11, %rd4;
	cvt.u64.u32 	%rd12, %r9;
	add.s64 	%rd13, %rd1, %rd12;
	shl.b64 	%rd14, %rd13, 2;
	add.s64 	%rd15, %rd11, %rd14;
	st.global.f32 	[%rd15], %f2;
	st.global.f32 	[%rd15+1024], %f2;
	bra.uni 	$L__BB1_6;
$L__BB1_2:
	cvta.to.global.u64 	%rd6, %rd4;
	mov.u32 	%r1, %tid.x;
	cvt.u64.u32 	%rd7, %r1;
	setp.le.u64 	%p2, %rd2, %rd7;
	add.s64 	%rd8, %rd1, %rd7;
	shl.b64 	%rd9, %rd8, 2;
	add.s64 	%rd3, %rd6, %rd9;
	@%p2 bra 	$L__BB1_4;
	st.global.f32 	[%rd3], %f2;
$L__BB1_4:
	add.s32 	%r8, %r1, 256;
	cvt.u64.u32 	%rd10, %r8;
	setp.le.u64 	%p3, %rd2, %rd10;
	@%p3 bra 	$L__BB1_6;
	st.global.f32 	[%rd3+1024], %f2;
$L__BB1_6:
	ret;

}
	// .globl	_ZN3cub18CUB_300001_SM_10006detail8for_each13static_kernelINS2_12policy_hub_t12policy_500_tEmN6thrust24THRUST_300001_SM_1000_NS8cuda_cub20__uninitialized_fill7functorINS7_10device_ptrIiEEiEEEEvT0_T1_
.visible .entry _ZN3cub18CUB_300001_SM_10006detail8for_each13static_kernelINS2_12policy_hub_t12policy_500_tEmN6thrust24THRUST_300001_SM_1000_NS8cuda_cub20__uninitialized_fill7functorINS7_10device_ptrIiEEiEEEEvT0_T1_(
	.param .u64 _ZN3cub18CUB_300001_SM_10006detail8for_each13static_kernelINS2_12policy_hub_t12policy_500_tEmN6thrust24THRUST_300001_SM_1000_NS8cuda_cub20__uninitialized_fill7functorINS7_10device_ptrIiEEiEEEEvT0_T1__param_0,
	.param .align 8 .b8 _ZN3cub18CUB_300001_SM_10006detail8for_each13static_kernelINS2_12policy_hub_t12policy_500_tEmN6thrust24THRUST_300001_SM_1000_NS8cuda_cub20__uninitialized_fill7functorINS7_10device_ptrIiEEiEEEEvT0_T1__param_1[16]
)
.maxntid 256
{
	.reg .pred 	%p<4>;
	.reg .b16 	%rs<5>;
	.reg .b32 	%r<12>;
	.reg .b64 	%rd<16>;

	ld.param.u32 	%r3, [_ZN3cub18CUB_300001_SM_10006detail8for_each13static_kernelINS2_12policy_hub_t12policy_500_tEmN6thrust24THRUST_300001_SM_1000_NS8cuda_cub20__uninitialized_fill7functorINS7_10device_ptrIiEEiEEEEvT0_T1__param_1+8];
	ld.param.u64 	%rd4, [_ZN3cub18CUB_300001_SM_10006detail8for_each13static_kernelINS2_12policy_hub_t12policy_500_tEmN6thrust24THRUST_300001_SM_1000_NS8cuda_cub20__uninitialized_fill7functorINS7_10device_ptrIiEEiEEEEvT0_T1__param_1];
	ld.param.u64 	%rd5, [_ZN3cub18CUB_300001_SM_10006detail8for_each13static_kernelINS2_12policy_hub_t12policy_500_tEmN6thrust24THRUST_300001_SM_1000_NS8cuda_cub20__uninitialized_fill7functorINS7_10device_ptrIiEEiEEEEvT0_T1__param_0];
	mov.u32 	%r9, %ctaid.x;
	mul.wide.u32 	%rd1, %r9, 512;
	sub.s64 	%rd2, %rd5, %rd1;
	setp.lt.u64 	%p1, %rd2, 512;
	@%p1 bra 	$L__BB2_2;
	mov.u32 	%r11, %tid.x;
	cvta.to.global.u64 	%rd11, %rd4;
	cvt.u64.u32 	%rd12, %r11;
	add.s64 	%rd13, %rd1, %rd12;
	shl.b64 	%rd14, %rd13, 2;
	add.s64 	%rd15, %rd11, %rd14;
	st.global.u32 	[%rd15], %r3;
	st.global.u32 	[%rd15+1024], %r3;
	bra.uni 	$L__BB2_6;
$L__BB2_2:
	cvta.to.global.u64 	%rd6, %rd4;
	mov.u32 	%r2, %tid.x;
	cvt.u64.u32 	%rd7, %r2;
	setp.le.u64 	%p2, %rd2, %rd7;
	add.s64 	%rd8, %rd1, %rd7;
	shl.b64 	%rd9, %rd8, 2;
	add.s64 	%rd3, %rd6, %rd9;
	@%p2 bra 	$L__BB2_4;
	st.global.u32 	[%rd3], %r3;
$L__BB2_4:
	add.s32 	%r10, %r2, 256;
	cvt.u64.u32 	%rd10, %r10;
	setp.le.u64 	%p3, %rd2, %rd10;
	@%p3 bra 	$L__BB2_6;
	st.global.u32 	[%rd3+1024], %r3;
$L__BB2_6:
	ret;

}
	// .globl	_ZN3cub18CUB_300001_SM_10006detail8for_each13static_kernelINS2_12policy_hub_t12policy_500_tElN6thrust24THRUST_300001_SM_1000_NS8cuda_cub10__tabulate7functorINS7_6detail15normal_iteratorINS7_10device_ptrIiEEEENS7_6system6detail7generic6detail22compute_sequence_valueIivEElEEEEvT0_T1_
.visible .entry _ZN3cub18CUB_300001_SM_10006detail8for_each13static_kernelINS2_12policy_hub_t12policy_500_tElN6thrust24THRUST_300001_SM_1000_NS8cuda_cub10__tabulate7functorINS7_6detail15normal_iteratorINS7_10device_ptrIiEEEENS7_6system6detail7generic6detail22compute_sequence_valueIivEElEEEEvT0_T1_(
	.param .u64 _ZN3cub18CUB_300001_SM_10006detail8for_each13static_kernelINS2_12policy_hub_t12policy_500_tElN6thrust24THRUST_300001_SM_1000_NS8cuda_cub10__tabulate7functorINS7_6detail15normal_iteratorINS7_10device_ptrIiEEEENS7_6system6detail7generic6detail22compute_sequence_valueIivEElEEEEvT0_T1__param_0,
	.param .align 8 .b8 _ZN3cub18CUB_300001_SM_10006detail8for_each13static_kernelINS2_12policy_hub_t12policy_500_tElN6thrust24THRUST_300001_SM_1000_NS8cuda_cub10__tabulate7functorINS7_6detail15normal_iteratorINS7_10device_ptrIiEEEENS7_6system6detail7generic6detail22compute_sequence_valueIivEElEEEEvT0_T1__param_1[16]
)
.maxntid 256
{
	.reg .pred 	%p<4>;
	.reg .b32 	%r<18>;
	.reg .b64 	%rd<20>;

	ld.param.u64 	%rd7, [_ZN3cub18CUB_300001_SM_10006detail8for_each13static_kernelINS2_12policy_hub_t12policy_500_tElN6thrust24THRUST_300001_SM_1000_NS8cuda_cub10__tabulate7functorINS7_6detail15normal_iteratorINS7_10device_ptrIiEEEENS7_6system6detail7generic6detail22compute_sequence_valueIivEElEEEEvT0_T1__param_1];
	ld.param.u64 	%rd8, [_ZN3cub18CUB_300001_SM_10006detail8for_each13static_kernelINS2_12policy_hub_t12policy_500_tElN6thrust24THRUST_300001_SM_1000_NS8cuda_cub10__tabulate7functorINS7_6detail15normal_iteratorINS7_10device_ptrIiEEEENS7_6system6detail7generic6detail22compute_sequence_valueIivEElEEEEvT0_T1__param_0];
	ld.param.v2.u32 	{%r3, %r4}, [_ZN3cub18CUB_300001_SM_10006detail8for_each13static_kernelINS2_12policy_hub_t12policy_500_tElN6thrust24THRUST_300001_SM_1000_NS8cuda_cub10__tabulate7functorINS7_6detail15normal_iteratorINS7_10device_ptrIiEEEENS7_6system6detail7generic6detail22compute_sequence_valueIivEElEEEEvT0_T1__param_1+8];
	mov.u32 	%r5, %ctaid.x;
	mul.wide.u32 	%rd1, %r5, 512;
	sub.s64 	%rd2, %rd8, %rd1;
	setp.lt.s64 	%p1, %rd2, 512;
	@%p1 bra 	$L__BB3_2;
	mov.u32 	%r13, %tid.x;
	cvta.to.global.u64 	%rd15, %rd7;
	cvt.u64.u32 	%rd16, %r13;
	add.s64 	%rd17, %rd1, %rd16;
	cvt.u32.u64 	%r14, %rd17;
	mad.lo.s32 	%r15, %r4, %r14, %r3;
	shl.b64 	%rd18, %rd17, 2;
	add.s64 	%rd19, %rd15, %rd18;
	st.global.u32 	[%rd19], %r15;
	add.s32 	%r16, %r14, 256;
	mad.lo.s32 	%r17, %r4, %r16, %r3;
	st.global.u32 	[%rd19+1024], %r17;
	bra.uni 	$L__BB3_6;
$L__BB3_2:
	cvta.to.global.u64 	%rd3, %rd7;
	mov.u32 	%r6, %tid.x;
	cvt.s64.s32 	%rd4, %rd2;
	cvt.u64.u32 	%rd5, %r6;
	setp.le.s64 	%p2, %rd4, %rd5;
	@%p2 bra 	$L__BB3_4;
	add.s64 	%rd9, %rd1, %rd5;
	cvt.u32.u64 	%r7, %rd9;
	mad.lo.s32 	%r8, %r4, %r7, %r3;
	shl.b64 	%rd10, %rd9, 2;
	add.s64 	%rd11, %rd3, %rd10;
	st.global.u32 	[%rd11], %r8;
$L__BB3_4:
	cvt.u32.u64 	%r9, %rd5;
	add.s32 	%r10, %r9, 256;
	cvt.u64.u32 	%rd6, %r10;
	setp.le.s64 	%p3, %rd4, %rd6;
	@%p3 bra 	$L__BB3_6;
	add.s64 	%rd12, %rd1, %rd6;
	shl.b64 	%rd13, %rd12, 2;
	cvt.u32.u64 	%r11, %rd12;
	mad.lo.s32 	%r12, %r4, %r11, %r3;
	add.s64 	%rd14, %rd13, %rd3;
	st.global.u32 	[%rd14], %r12;
$L__BB3_6:
	ret;

}
	// .globl	_ZN3cub18CUB_300001_SM_10006detail8for_each13static_kernelINS2_12policy_hub_t12policy_500_tElNS2_12op_wrapper_tIl11matrix_multN6thrust24THRUST_300001_SM_1000_NS12zip_iteratorIN4cuda3std3__45tupleIJNS9_6detail15normal_iteratorINS9_10device_ptrIfEEEESJ_NSG_INSH_IiEEEESJ_EEEEEEEEEvT0_T1_
.visible .entry _ZN3cub18CUB_300001_SM_10006detail8for_each13static_kernelINS2_12policy_hub_t12policy_500_tElNS2_12op_wrapper_tIl11matrix_multN6thrust24THRUST_300001_SM_1000_NS12zip_iteratorIN4cuda3std3__45tupleIJNS9_6detail15normal_iteratorINS9_10device_ptrIfEEEESJ_NSG_INSH_IiEEEESJ_EEEEEEEEEvT0_T1_(
	.param .u64 _ZN3cub18CUB_300001_SM_10006detail8for_each13static_kernelINS2_12policy_hub_t12policy_500_tElNS2_12op_wrapper_tIl11matrix_multN6thrust24THRUST_300001_SM_1000_NS12zip_iteratorIN4cuda3std3__45tupleIJNS9_6detail15normal_iteratorINS9_10device_ptrIfEEEESJ_NSG_INSH_IiEEEESJ_EEEEEEEEEvT0_T1__param_0,
	.param .align 8 .b8 _ZN3cub18CUB_300001_SM_10006detail8for_each13static_kernelINS2_12policy_hub_t12policy_500_tElNS2_12op_wrapper_tIl11matrix_multN6thrust24THRUST_300001_SM_1000_NS12zip_iteratorIN4cuda3std3__45tupleIJNS9_6detail15normal_iteratorINS9_10device_ptrIfEEEESJ_NSG_INSH_IiEEEESJ_EEEEEEEEEvT0_T1__param_1[40]
)
.maxntid 256
{
	.reg .pred 	%p<4>;
	.reg .b32 	%r<18>;
	.reg .b32 	%f<17>;
	.reg .b64 	%rd<44>;

	ld.param.u64 	%rd13, [_ZN3cub18CUB_300001_SM_10006detail8for_each13static_kernelINS2_12policy_hub_t12policy_500_tElNS2_12op_wrapper_tIl11matrix_multN6thrust24THRUST_300001_SM_1000_NS12zip_iteratorIN4cuda3std3__45tupleIJNS9_6detail15normal_iteratorINS9_10device_ptrIfEEEESJ_NSG_INSH_IiEEEESJ_EEEEEEEEEvT0_T1__param_1+32];
	ld.param.u64 	%rd11, [_ZN3cub18CUB_300001_SM_10006detail8for_each13static_kernelINS2_12policy_hub_t12policy_500_tElNS2_12op_wrapper_tIl11matrix_multN6thrust24THRUST_300001_SM_1000_NS12zip_iteratorIN4cuda3std3__45tupleIJNS9_6detail15normal_iteratorINS9_10device_ptrIfEEEESJ_NSG_INSH_IiEEEESJ_EEEEEEEEEvT0_T1__param_1+16];
	ld.param.u64 	%rd10, [_ZN3cub18CUB_300001_SM_10006detail8for_each13static_kernelINS2_12policy_hub_t12policy_500_tElNS2_12op_wrapper_tIl11matrix_multN6thrust24THRUST_300001_SM_1000_NS12zip_iteratorIN4cuda3std3__45tupleIJNS9_6detail15normal_iteratorINS9_10device_ptrIfEEEESJ_NSG_INSH_IiEEEESJ_EEEEEEEEEvT0_T1__param_1+8];
	ld.param.u64 	%rd9, [_ZN3cub18CUB_300001_SM_10006detail8for_each13static_kernelINS2_12policy_hub_t12policy_500_tElNS2_12op_wrapper_tIl11matrix_multN6thrust24THRUST_300001_SM_1000_NS12zip_iteratorIN4cuda3std3__45tupleIJNS9_6detail15normal_iteratorINS9_10device_ptrIfEEEESJ_NSG_INSH_IiEEEESJ_EEEEEEEEEvT0_T1__param_1];
	ld.param.u64 	%rd14, [_ZN3cub18CUB_300001_SM_10006detail8for_each13static_kernelINS2_12policy_hub_t12policy_500_tElNS2_12op_wrapper_tIl11matrix_multN6thrust24THRUST_300001_SM_1000_NS12zip_iteratorIN4cuda3std3__45tupleIJNS9_6detail15normal_iteratorINS9_10device_ptrIfEEEESJ_NSG_INSH_IiEEEESJ_EEEEEEEEEvT0_T1__param_0];
	mov.u32 	%r1, %ctaid.x;
	mul.wide.u32 	%rd1, %r1, 512;
	sub.s64 	%rd2, %rd14, %rd1;
	setp.lt.s64 	%p1, %rd2, 512;
	@%p1 bra 	$L__BB4_2;
	mov.u32 	%r11, %tid.x;
	cvta.to.global.u64 	%rd30, %rd13;
	cvta.to.global.u64 	%rd31, %rd11;
	cvta.to.global.u64 	%rd32, %rd10;
	cvta.to.global.u64 	%rd33, %rd9;
	cvt.u64.u32 	%rd34, %r11;
	add.s64 	%rd35, %rd1, %rd34;
	shl.b64 	%rd36, %rd35, 2;
	add.s64 	%rd37, %rd33, %rd36;
	add.s64 	%rd38, %rd32, %rd36;
	add.s64 	%rd39, %rd31, %rd36;
	ld.global.f32 	%f9, [%rd37];
	ld.global.f32 	%f10, [%rd38];
	ld.global.u32 	%r12, [%rd39];
	mul.wide.s32 	%rd40, %r12, 4;
	add.s64 	%rd41, %rd30, %rd40;
	ld.global.u32 	%r13, [%rd41];
	cvt.rn.f32.s32 	%f11, %r13;
	fma.rn.f32 	%f12, %f9, %f10, %f11;
	cvt.rzi.s32.f32 	%r14, %f12;
	st.global.u32 	[%rd39], %r14;
	ld.global.f32 	%f13, [%rd37+1024];
	ld.global.f32 	%f14, [%rd38+1024];
	ld.global.u32 	%r15, [%rd39+1024];
	mul.wide.s32 	%rd42, %r15, 4;
	add.s64 	%rd43, %rd30, %rd42;
	ld.global.u32 	%r16, [%rd43];
	cvt.rn.f32.s32 	%f15, %r16;
	fma.rn.f32 	%f16, %f13, %f14, %f15;
	cvt.rzi.s32.f32 	%r17, %f16;
	st.global.u32 	[%rd39+1024], %r17;
	bra.uni 	$L__BB4_6;
$L__BB4_2:
	cvta.to.global.u64 	%rd3, %rd9;
	cvta.to.global.u64 	%rd4, %rd10;
	cvta.to.global.u64 	%rd5, %rd11;
	cvta.to.global.u64 	%rd6, %rd13;
	mov.u32 	%r2, %tid.x;
	cvt.s64.s32 	%rd7, %rd2;
	cvt.u64.u32 	%rd8, %r2;
	setp.le.s64 	%p2, %rd7, %rd8;
	@%p2 bra 	$L__BB4_4;
	add.s64 	%rd15, %rd1, %rd8;
	shl.b64 	%rd16, %rd15, 2;
	add.s64 	%rd17, %rd3, %rd16;
	add.s64 	%rd18, %rd4, %rd16;
	add.s64 	%rd19, %rd5, %rd16;
	ld.global.f32 	%f1, [%rd17];
	ld.global.f32 	%f2, [%rd18];
	ld.global.u32 	%r3, [%rd19];
	mul.wide.s32 	%rd20, %r3, 4;
	add.s64 	%rd21, %rd6, %rd20;
	ld.global.u32 	%r4, [%rd21];
	cvt.rn.f32.s32 	%f3, %r4;
	fma.rn.f32 	%f4, %f1, %f2, %f3;
	cvt.rzi.s32.f32 	%r5, %f4;
	st.global.u32 	[%rd19], %r5;
$L__BB4_4:
	cvt.u32.u64 	%r6, %rd8;
	add.s32 	%r7, %r6, 256;
	cvt.u64.u32 	%rd22, %r7;
	setp.le.s64 	%p3, %rd7, %rd22;
	@%p3 bra 	$L__BB4_6;
	add.s64 	%rd23, %rd1, %rd8;
	shl.b64 	%rd24, %rd23, 2;
	add.s64 	%rd25, %rd3, %rd24;
	add.s64 	%rd26, %rd4, %rd24;
	add.s64 	%rd27, %rd5, %rd24;
	ld.global.f32 	%f5, [%rd25+1024];
	ld.global.f32 	%f6, [%rd26+1024];
	ld.global.u32 	%r8, [%rd27+1024];
	mul.wide.s32 	%rd28, %r8, 4;
	add.s64 	%rd29, %rd6, %rd28;
	ld.global.u32 	%r9, [%rd29];
	cvt.rn.f32.s32 	%f7, %r9;
	fma.rn.f32 	%f8, %f5, %f6, %f7;
	cvt.rzi.s32.f32 	%r10, %f8;
	st.global.u32 	[%rd27+1024], %r10;
$L__BB4_6:
	ret;

}


// ===== COMPILED SASS (sm_100) =====

	.target	sm_100

	.elftype	@"ET_EXEC"


//--------------------- .note.nv.tkinfo           --------------------------
	.section	.note.nv.tkinfo,"",@"SHT_NOTE"
	.sectionflags	@"SHF_NOTE_NV_TKINFO"
	.tkinfo
        /*0018*/ 	.word	0x00000002
        /*0030*/ 	.string	""
        /*0030*/ 	.string	"ptxas"
        /*0030*/ 	.string	"Cuda compilation tools, release 13.0, V13.0.88"
        /*0030*/ 	.string	"Build cuda_13.0.r13.0/compiler.36424714_0"
        /*0030*/ 	.string	"-arch sm_100 -m 64 "



//--------------------- .note.nv.cuinfo           --------------------------
	.section	.note.nv.cuinfo,"",@"SHT_NOTE"
	.sectionflags	@"SHF_NOTE_NV_CUINFO"
        /*0018*/ 	.short	0x0002
        /*001a*/ 	.short	0x0064
        /*001c*/ 	.short	0x0082
	.zero		2


//--------------------- .nv.info                  --------------------------
	.section	.nv.info,"",@"SHT_CUDA_INFO"
	.align	4


	//----- nvinfo : EIATTR_REGCOUNT
	.align		4
        /*0000*/ 	.byte	0x04, 0x2f
        /*0002*/ 	.short	(.L_44 - .L_43)
	.align		4
.L_43:
        /*0004*/ 	.word	index@(_ZN3cub18CUB_300001_SM_10006detail11EmptyKernelIvEEvv)
        /*0008*/ 	.word	0x00000004


	//----- nvinfo : EIATTR_FRAME_SIZE
	.align		4
.L_44:
        /*000c*/ 	.byte	0x04, 0x11
        /*000e*/ 	.short	(.L_46 - .L_45)
	.align		4
.L_45:
        /*0010*/ 	.word	index@(_ZN3cub18CUB_300001_SM_10006detail11EmptyKernelIvEEvv)
        /*0014*/ 	.word	0x00000000


	//----- nvinfo : EIATTR_REGCOUNT
	.align		4
.L_46:
        /*0018*/ 	.byte	0x04, 0x2f
        /*001a*/ 	.short	(.L_48 - .L_47)
	.align		4
.L_47:
        /*001c*/ 	.word	index@(_ZN3cub18CUB_300001_SM_10006detail8for_each13static_kernelINS2_12policy_hub_t12policy_500_tEmN6thrust24THRUST_300001_SM_1000_NS8cuda_cub20__uninitialized_fill7functorINS7_10device_ptrIfEEfEEEEvT0_T1_)
        /*0020*/ 	.word	0x00000008


	//----- nvinfo : EIATTR_FRAME_SIZE
	.align		4
.L_48:
        /*0024*/ 	.byte	0x04, 0x11
        /*0026*/ 	.short	(.L_50 - .L_49)
	.align		4
.L_49:
        /*0028*/ 	.word	index@(_ZN3cub18CUB_300001_SM_10006detail8for_each13static_kernelINS2_12policy_hub_t12policy_500_tEmN6thrust24THRUST_300001_SM_1000_NS8cuda_cub20__uninitialized_fill7functorINS7_10device_ptrIfEEfEEEEvT0_T1_)
        /*002c*/ 	.word	0x00000000


	//----- nvinfo : EIATTR_REGCOUNT
	.align		4
.L_50:
        /*0030*/ 	.byte	0x04, 0x2f
        /*0032*/ 	.short	(.L_52 - .L_51)
	.align		4
.L_51:
        /*0034*/ 	.word	index@(_ZN3cub18CUB_300001_SM_10006detail8for_each13static_kernelINS2_12policy_hub_t12policy_500_tEmN6thrust24THRUST_300001_SM_1000_NS8cuda_cub20__uninitialized_fill7functorINS7_10device_ptrIiEEiEEEEvT0_T1_)
        /*0038*/ 	.word	0x00000008


	//----- nvinfo : EIATTR_FRAME_SIZE
	.align		4
.L_52:
        /*003c*/ 	.byte	0x04, 0x11
        /*003e*/ 	.short	(.L_54 - .L_53)
	.align		4
.L_53:
        /*0040*/ 	.word	index@(_ZN3cub18CUB_300001_SM_10006detail8for_each13static_kernelINS2_12policy_hub_t12policy_500_tEmN6thrust24THRUST_300001_SM_1000_NS8cuda_cub20__uninitialized_fill7functorINS7_10device_ptrIiEEiEEEEvT0_T1_)
        /*0044*/ 	.word	0x00000000


	//----- nvinfo : EIATTR_REGCOUNT
	.align		4
.L_54:
        /*0048*/ 	.byte	0x04, 0x2f
        /*004a*/ 	.short	(.L_56 - .L_55)
	.align		4
.L_55:
        /*004c*/ 	.word	index@(_ZN3cub18CUB_300001_SM_10006detail8for_each13static_kernelINS2_12policy_hub_t12policy_500_tElN6thrust24THRUST_300001_SM_1000_NS8cuda_cub10__tabulate7functorINS7_6detail15normal_iteratorINS7_10device_ptrIiEEEENS7_6system6detail7generic6detail22compute_sequence_valueIivEElEEEEvT0_T1_)
        /*0050*/ 	.word	0x0000000a


	//----- nvinfo : EIATTR_FRAME_SIZE
	.align		4
.L_56:
        /*0054*/ 	.byte	0x04, 0x11
        /*0056*/ 	.short	(.L_58 - .L_57)
	.align		4
.L_57:
        /*0058*/ 	.word	index@(_ZN3cub18CUB_300001_SM_10006detail8for_each13static_kernelINS2_12policy_hub_t12policy_500_tElN6thrust24THRUST_300001_SM_1000_NS8cuda_cub10__tabulate7functorINS7_6detail15normal_iteratorINS7_10device_ptrIiEEEENS7_6system6detail7generic6detail22compute_sequence_valueIivEElEEEEvT0_T1_)
        /*005c*/ 	.word	0x00000000


	//----- nvinfo : EIATTR_REGCOUNT
	.align		4
.L_58:
        /*0060*/ 	.byte	0x04, 0x2f
        /*0062*/ 	.short	(.L_60 - .L_59)
	.align		4
.L_59:
        /*0064*/ 	.word	index@(_ZN3cub18CUB_300001_SM_10006detail8for_each13static_kernelINS2_12policy_hub_t12policy_500_tElNS2_12op_wrapper_tIl11matrix_multN6thrust24THRUST_300001_SM_1000_NS12zip_iteratorIN4cuda3std3__45tupleIJNS9_6detail15normal_iteratorINS9_10device_ptrIfEEEESJ_NSG_INSH_IiEEEESJ_EEEEEEEEEvT0_T1_)
        /*0068*/ 	.word	0x00000014


	//----- nvinfo : EIATTR_FRAME_SIZE
	.align		4
.L_60:
        /*006c*/ 	.byte	0x04, 0x11
        /*006e*/ 	.short	(.L_62 - .L_61)
	.align		4
.L_61:
        /*0070*/ 	.word	index@(_ZN3cub18CUB_300001_SM_10006detail8for_each13static_kernelINS2_12policy_hub_t12policy_500_tElNS2_12op_wrapper_tIl11matrix_multN6thrust24THRUST_300001_SM_1000_NS12zip_iteratorIN4cuda3std3__45tupleIJNS9_6detail15normal_iteratorINS9_10device_ptrIfEEEESJ_NSG_INSH_IiEEEESJ_EEEEEEEEEvT0_T1_)
        /*0074*/ 	.word	0x00000000


	//----- nvinfo : EIATTR_MIN_STACK_SIZE
	.align		4
.L_62:
        /*0078*/ 	.byte	0x04, 0x12
        /*007a*/ 	.short	(.L_64 - .L_63)
	.align		4
.L_63:
        /*007c*/ 	.word	index@(_ZN3cub18CUB_300001_SM_10006detail8for_each13static_kernelINS2_12policy_hub_t12policy_500_tElNS2_12op_wrapper_tIl11matrix_multN6thrust24THRUST_300001_SM_1000_NS12zip_iteratorIN4cuda3std3__45tupleIJNS9_6detail15normal_iteratorINS9_10device_ptrIfEEEESJ_NSG_INSH_IiEEEESJ_EEEEEEEEEvT0_T1_)
        /*0080*/ 	.word	0x00000000


	//----- nvinfo : EIATTR_MIN_STACK_SIZE
	.align		4
.L_64:
        /*0084*/ 	.byte	0x04, 0x12
        /*0086*/ 	.short	(.L_66 - .L_65)
	.align		4
.L_65:
        /*0088*/ 	.word	index@(_ZN3cub18CUB_300001_SM_10006detail8for_each13static_kernelINS2_12policy_hub_t12policy_500_tElN6thrust24THRUST_300001_SM_1000_NS8cuda_cub10__tabulate7functorINS7_6detail15normal_iteratorINS7_10device_ptrIiEEEENS7_6system6detail7generic6detail22compute_sequence_valueIivEElEEEEvT0_T1_)
        /*008c*/ 	.word	0x00000000


	//----- nvinfo : EIATTR_MIN_STACK_SIZE
	.align		4
.L_66:
        /*0090*/ 	.byte	0x04, 0x12
        /*0092*/ 	.short	(.L_68 - .L_67)
	.align		4
.L_67:
        /*0094*/ 	.word	index@(_ZN3cub18CUB_300001_SM_10006detail8for_each13static_kernelINS2_12policy_hub_t12policy_500_tEmN6thrust24THRUST_300001_SM_1000_NS8cuda_cub20__uninitialized_fill7functorINS7_10device_ptrIiEEiEEEEvT0_T1_)
        /*0098*/ 	.word	0x00000000


	//----- nvinfo : EIATTR_MIN_STACK_SIZE
	.align		4
.L_68:
        /*009c*/ 	.byte	0x04, 0x12
        /*009e*/ 	.short	(.L_70 - .L_69)
	.align		4
.L_69:
        /*00a0*/ 	.word	index@(_ZN3cub18CUB_300001_SM_10006detail8for_each13static_kernelINS2_12policy_hub_t12policy_500_tEmN6thrust24THRUST_300001_SM_1000_NS8cuda_cub20__uninitialized_fill7functorINS7_10device_ptrIfEEfEEEEvT0_T1_)
        /*00a4*/ 	.word	0x00000000


	//----- nvinfo : EIATTR_MIN_STACK_SIZE
	.align		4
.L_70:
        /*00a8*/ 	.byte	0x04, 0x12
        /*00aa*/ 	.short	(.L_72 - .L_71)
	.align		4
.L_71:
        /*00ac*/ 	.word	index@(_ZN3cub18CUB_300001_SM_10006detail11EmptyKernelIvEEvv)
        /*00b0*/ 	.word	0x00000000
.L_72:


//--------------------- .nv.compat                --------------------------
	.section	.nv.compat,"",@"SHT_CUDA_COMPAT_INFO"
	.align	4
        /*0000*/ 	.byte	0x02, 0x09, 0x00, 0x00, 0x02, 0x02, 0x01, 0x00, 0x02, 0x05, 0x05, 0x00, 0x03, 0x07, 0x01, 0x01
        /*0010*/ 	.byte	0x02, 0x03, 0x00, 0x00, 0x02, 0x06, 0x01, 0x00, 0x04, 0x0b, 0x08, 0x00, 0x09, 0x00, 0x00, 0x00
        /*0020*/ 	.byte	0x00, 0x00, 0x00, 0x00


//--------------------- .nv.info._ZN3cub18CUB_300001_SM_10006detail8for_each13static_kernelINS2_12policy_hub_t12policy_500_tElNS2_12op_wrapper_tIl11matrix_multN6thrust24THRUST_300001_SM_1000_NS12zip_iteratorIN4cuda3std3__45tupleIJNS9_6detail15normal_iteratorINS9_10device_ptrIfEEEESJ_NSG_INSH_IiEEEESJ_EEEEEEEEEvT0_T1_ --------------------------
	.section	.nv.info._ZN3cub18CUB_300001_SM_10006detail8for_each13static_kernelINS2_12policy_hub_t12policy_500_tElNS2_12op_wrapper_tIl11matrix_multN6thrust24THRUST_300001_SM_1000_NS12zip_iteratorIN4cuda3std3__45tupleIJNS9_6detail15normal_iteratorINS9_10device_ptrIfEEEESJ_NSG_INSH_IiEEEESJ_EEEEEEEEEvT0_T1_,"",@"SHT_CUDA_INFO"
	.sectionflags	@""
	.align	4


	//----- nvinfo : EIATTR_CUDA_API_VERSION
	.align		4
        /*0000*/ 	.byte	0x04, 0x37
        /*0002*/ 	.short	(.L_74 - .L_73)
.L_73:
        /*0004*/ 	.word	0x00000082


	//----- nvinfo : EIATTR_KPARAM_INFO
	.align		4
.L_74:
        /*0008*/ 	.byte	0x04, 0x17
        /*000a*/ 	.short	(.L_76 - .L_75)
.L_75:
        /*000c*/ 	.word	0x00000000
        /*0010*/ 	.short	0x0001
        /*0012*/ 	.short	0x0008
        /*0014*/ 	.byte	0x00, 0xf0, 0xa1, 0x00


	//----- nvinfo : EIATTR_KPARAM_INFO
	.align		4
.L_76:
        /*0018*/ 	.byte	0x04, 0x17
        /*001a*/ 	.short	(.L_78 - .L_77)
.L_77:
        /*001c*/ 	.word	0x00000000
        /*0020*/ 	.short	0x0000
        /*0022*/ 	.short	0x0000
        /*0024*/ 	.byte	0x00, 0xf0, 0x21, 0x00


	//----- nvinfo : EIATTR_SPARSE_MMA_MASK
	.align		4
.L_78:
        /*0028*/ 	.byte	0x03, 0x50
        /*002a*/ 	.short	0x0000


	//----- nvinfo : EIATTR_MAXREG_COUNT
	.align		4
        /*002c*/ 	.byte	0x03, 0x1b
        /*002e*/ 	.short	0x00ff


	//----- nvinfo : EIATTR_MERCURY_ISA_VERSION
	.align		4
        /*0030*/ 	.byte	0x03, 0x5f
        /*0032*/ 	.short	0x0101


	//----- nvinfo : EIATTR_VRC_CTA_INIT_COUNT
	.align		4
        /*0034*/ 	.byte	0x02, 0x4a
	.zero		1
	.zero		1


	//----- nvinfo : EIATTR_EXIT_INSTR_OFFSETS
	.align		4
        /*0038*/ 	.byte	0x04, 0x1c
        /*003a*/ 	.short	(.L_80 - .L_79)


	//   ....[0]....
.L_79:
        /*003c*/ 	.word	0x000002a0


	//   ....[1]....
        /*0040*/ 	.word	0x000004d0


	//   ....[2]....
        /*0044*/ 	.word	0x00000640


	//----- nvinfo : EIATTR_MAX_THREADS
	.align		4
.L_80:
        /*0048*/ 	.byte	0x04, 0x05
        /*004a*/ 	.short	(.L_82 - .L_81)
.L_81:
        /*004c*/ 	.word	0x00000100
        /*0050*/ 	.word	0x00000001
        /*0054*/ 	.word	0x00000001


	//----- nvinfo : EIATTR_CRS_STACK_SIZE
	.align		4
.L_82:
        /*0058*/ 	.byte	0x04, 0x1e
        /*005a*/ 	.short	(.L_84 - .L_83)
.L_83:
        /*005c*/ 	.word	0x00000000


	//----- nvinfo : EIATTR_CBANK_PARAM_SIZE
	.align		4
.L_84:
        /*0060*/ 	.byte	0x03, 0x19
        /*0062*/ 	.short	0x0030


	//----- nvinfo : EIATTR_PARAM_CBANK
	.align		4
        /*0064*/ 	.byte	0x04, 0x0a
        /*0066*/ 	.short	(.L_86 - .L_85)
	.align		4
.L_85:
        /*0068*/ 	.word	index@(.nv.constant0._ZN3cub18CUB_300001_SM_10006detail8for_each13static_kernelINS2_12policy_hub_t12policy_500_tElNS2_12op_wrapper_tIl11matrix_multN6thrust24THRUST_300001_SM_1000_NS12zip_iteratorIN4cuda3std3__45tupleIJNS9_6detail15normal_iteratorINS9_10device_ptrIfEEEESJ_NSG_INSH_IiEEEESJ_EEEEEEEEEvT0_T1_)
        /*006c*/ 	.short	0x0380
        /*006e*/ 	.short	0x0030


	//----- nvinfo : EIATTR_SW_WAR
	.align		4
.L_86:
        /*0070*/ 	.byte	0x04, 0x36
        /*0072*/ 	.short	(.L_88 - .L_87)
.L_87:
        /*0074*/ 	.word	0x00000008
.L_88:


//--------------------- .nv.info._ZN3cub18CUB_300001_SM_10006detail8for_each13static_kernelINS2_12policy_hub_t12policy_500_tElN6thrust24THRUST_300001_SM_1000_NS8cuda_cub10__tabulate7functorINS7_6detail15normal_iteratorINS7_10device_ptrIiEEEENS7_6system6detail7generic6detail22compute_sequence_valueIivEElEEEEvT0_T1_ --------------------------
	.section	.nv.info._ZN3cub18CUB_300001_SM_10006detail8for_each13static_kernelINS2_12policy_hub_t12policy_500_tElN6thrust24THRUST_300001_SM_1000_NS8cuda_cub10__tabulate7functorINS7_6detail15normal_iteratorINS7_10device_ptrIiEEEENS7_6system6detail7generic6detail22compute_sequence_valueIivEElEEEEvT0_T1_,"",@"SHT_CUDA_INFO"
	.sectionflags	@""
	.align	4


	//----- nvinfo : EIATTR_CUDA_API_VERSION
	.align		4
        /*0000*/ 	.byte	0x04, 0x37
        /*0002*/ 	.short	(.L_90 - .L_89)
.L_89:
        /*0004*/ 	.word	0x00000082


	//----- nvinfo : EIATTR_KPARAM_INFO
	.align		4
.L_90:
        /*0008*/ 	.byte	0x04, 0x17
        /*000a*/ 	.short	(.L_92 - .L_91)
.L_91:
        /*000c*/ 	.word	0x00000000
        /*0010*/ 	.short	0x0001
        /*0012*/ 	.short	0x0008
        /*0014*/ 	.byte	0x00, 0xf0, 0x41, 0x00


	//----- nvinfo : EIATTR_KPARAM_INFO
	.align		4
.L_92:
        /*0018*/ 	.byte	0x04, 0x17
        /*001a*/ 	.short	(.L_94 - .L_93)
.L_93:
        /*001c*/ 	.word	0x00000000
        /*0020*/ 	.short	0x0000
        /*0022*/ 	.short	0x0000
        /*0024*/ 	.byte	0x00, 0xf0, 0x21, 0x00


	//----- nvinfo : EIATTR_SPARSE_MMA_MASK
	.align		4
.L_94:
        /*0028*/ 	.byte	0x03, 0x50
        /*002a*/ 	.short	0x0000


	//----- nvinfo : EIATTR_MAXREG_COUNT
	.align		4
        /*002c*/ 	.byte	0x03, 0x1b
        /*002e*/ 	.short	0x00ff


	//----- nvinfo : EIATTR_MERCURY_ISA_VERSION
	.align		4
        /*0030*/ 	.byte	0x03, 0x5f
        /*0032*/ 	.short	0x0101


	//----- nvinfo : EIATTR_VRC_CTA_INIT_COUNT
	.align		4
        /*0034*/ 	.byte	0x02, 0x4a
	.zero		1
	.zero		1


	//----- nvinfo : EIATTR_EXIT_INSTR_OFFSETS
	.align		4
        /*0038*/ 	.byte	0x04, 0x1c
        /*003a*/ 	.short	(.L_96 - .L_95)


	//   ....[0]....
.L_95:
        /*003c*/ 	.word	0x00000160


	//   ....[1]....
        /*0040*/ 	.word	0x000002b0


	//   ....[2]....
        /*0044*/ 	.word	0x00000340


	//----- nvinfo : EIATTR_MAX_THREADS
	.align		4
.L_96:
        /*0048*/ 	.byte	0x04, 0x05
        /*004a*/ 	.short	(.L_98 - .L_97)
.L_97:
        /*004c*/ 	.word	0x00000100
        /*0050*/ 	.word	0x00000001
        /*0054*/ 	.word	0x00000001


	//----- nvinfo : EIATTR_CRS_STACK_SIZE
	.align		4
.L_98:
        /*0058*/ 	.byte	0x04, 0x1e
        /*005a*/ 	.short	(.L_100 - .L_99)
.L_99:
        /*005c*/ 	.word	0x00000000


	//----- nvinfo : EIATTR_CBANK_PARAM_SIZE
	.align		4
.L_100:
        /*0060*/ 	.byte	0x03, 0x19
        /*0062*/ 	.short	0x0018


	//----- nvinfo : EIATTR_PARAM_CBANK
	.align		4
        /*0064*/ 	.byte	0x04, 0x0a
        /*0066*/ 	.short	(.L_102 - .L_101)
	.align		4
.L_101:
        /*0068*/ 	.word	index@(.nv.constant0._ZN3cub18CUB_300001_SM_10006detail8for_each13static_kernelINS2_12policy_hub_t12policy_500_tElN6thrust24THRUST_300001_SM_1000_NS8cuda_cub10__tabulate7functorINS7_6detail15normal_iteratorINS7_10device_ptrIiEEEENS7_6system6detail7generic6detail22compute_sequence_valueIivEElEEEEvT0_T1_)
        /*006c*/ 	.short	0x0380
        /*006e*/ 	.short	0x0018


	//----- nvinfo : EIATTR_SW_WAR
	.align		4
.L_102:
        /*0070*/ 	.byte	0x04, 0x36
        /*0072*/ 	.short	(.L_104 - .L_103)
.L_103:
        /*0074*/ 	.word	0x00000008
.L_104:


//--------------------- .nv.info._ZN3cub18CUB_300001_SM_10006detail8for_each13static_kernelINS2_12policy_hub_t12policy_500_tEmN6thrust24THRUST_300001_SM_1000_NS8cuda_cub20__uninitialized_fill7functorINS7_10device_ptrIiEEiEEEEvT0_T1_ --------------------------
	.section	.nv.info._ZN3cub18CUB_300001_SM_10006detail8for_each13static_kernelINS2_12policy_hub_t12policy_500_tEmN6thrust24THRUST_300001_SM_1000_NS8cuda_cub20__uninitialized_fill7functorINS7_10device_ptrIiEEiEEEEvT0_T1_,"",@"SHT_CUDA_INFO"
	.sectionflags	@""
	.align	4


	//----- nvinfo : EIATTR_CUDA_API_VERSION
	.align		4
        /*0000*/ 	.byte	0x04, 0x37
        /*0002*/ 	.short	(.L_106 - .L_105)
.L_105:
        /*0004*/ 	.word	0x00000082


	//----- nvinfo : EIATTR_KPARAM_INFO
	.align		4
.L_106:
        /*0008*/ 	.byte	0x04, 0x17
        /*000a*/ 	.short	(.L_108 - .L_107)
.L_107:
        /*000c*/ 	.word	0x00000000
        /*0010*/ 	.short	0x0001
        /*0012*/ 	.short	0x0008
        /*0014*/ 	.byte	0x00, 0xf0, 0x41, 0x00


	//----- nvinfo : EIATTR_KPARAM_INFO
	.align		4
.L_108:
        /*0018*/ 	.byte	0x04, 0x17
        /*001a*/ 	.short	(.L_110 - .L_109)
.L_109:
        /*001c*/ 	.word	0x00000000
        /*0020*/ 	.short	0x0000
        /*0022*/ 	.short	0x0000
        /*0024*/ 	.byte	0x00, 0xf0, 0x21, 0x00


	//----- nvinfo : EIATTR_SPARSE_MMA_MASK
	.align		4
.L_110:
        /*0028*/ 	.byte	0x03, 0x50
        /*002a*/ 	.short	0x0000


	//----- nvinfo : EIATTR_MAXREG_COUNT
	.align		4
        /*002c*/ 	.byte	0x03, 0x1b
        /*002e*/ 	.short	0x00ff


	//----- nvinfo : EIATTR_MERCURY_ISA_VERSION
	.align		4
        /*0030*/ 	.byte	0x03, 0x5f
        /*0032*/ 	.short	0x0101


	//----- nvinfo : EIATTR_VRC_CTA_INIT_COUNT
	.align		4
        /*0034*/ 	.byte	0x02, 0x4a
	.zero		1
	.zero		1


	//----- nvinfo : EIATTR_EXIT_INSTR_OFFSETS
	.align		4
        /*0038*/ 	.byte	0x04, 0x1c
        /*003a*/ 	.short	(.L_112 - .L_111)


	//   ....[0]....
.L_111:
        /*003c*/ 	.word	0x00000130


	//   ....[1]....
        /*0040*/ 	.word	0x00000230


	//   ....[2]....
        /*0044*/ 	.word	0x00000260


	//----- nvinfo : EIATTR_MAX_THREADS
	.align		4
.L_112:
        /*0048*/ 	.byte	0x04, 0x05
        /*004a*/ 	.short	(.L_114 - .L_113)
.L_113:
        /*004c*/ 	.word	0x00000100
        /*0050*/ 	.word	0x00000001
        /*0054*/ 	.word	0x00000001


	//----- nvinfo : EIATTR_CBANK_PARAM_SIZE
	.align		4
.L_114:
        /*0058*/ 	.byte	0x03, 0x19
        /*005a*/ 	.short	0x0018


	//----- nvinfo : EIATTR_PARAM_CBANK
	.align		4
        /*005c*/ 	.byte	0x04, 0x0a
        /*005e*/ 	.short	(.L_116 - .L_115)
	.align		4
.L_115:
        /*0060*/ 	.word	index@(.nv.constant0._ZN3cub18CUB_300001_SM_10006detail8for_each13static_kernelINS2_12policy_hub_t12policy_500_tEmN6thrust24THRUST_300001_SM_1000_NS8cuda_cub20__uninitialized_fill7functorINS7_10device_ptrIiEEiEEEEvT0_T1_)
        /*0064*/ 	.short	0x0380
        /*0066*/ 	.short	0x0018


	//----- nvinfo : EIATTR_SW_WAR
	.align		4
.L_116:
        /*0068*/ 	.byte	0x04, 0x36
        /*006a*/ 	.short	(.L_118 - .L_117)
.L_117:
        /*006c*/ 	.word	0x00000008
.L_118:


//--------------------- .nv.info._ZN3cub18CUB_300001_SM_10006detail8for_each13static_kernelINS2_12policy_hub_t12policy_500_tEmN6thrust24THRUST_300001_SM_1000_NS8cuda_cub20__uninitialized_fill7functorINS7_10device_ptrIfEEfEEEEvT0_T1_ --------------------------
	.section	.nv.info._ZN3cub18CUB_300001_SM_10006detail8for_each13static_kernelINS2_12policy_hub_t12policy_500_tEmN6thrust24THRUST_300001_SM_1000_NS8cuda_cub20__uninitialized_fill7functorINS7_10device_ptrIfEEfEEEEvT0_T1_,"",@"SHT_CUDA_INFO"
	.sectionflags	@""
	.align	4


	//----- nvinfo : EIATTR_CUDA_API_VERSION
	.align		4
        /*0000*/ 	.byte	0x04, 0x37
        /*0002*/ 	.short	(.L_120 - .L_119)
.L_119:
        /*0004*/ 	.word	0x00000082


	//----- nvinfo : EIATTR_KPARAM_INFO
	.align		4
.L_120:
        /*0008*/ 	.byte	0x04, 0x17
        /*000a*/ 	.short	(.L_122 - .L_121)
.L_121:
        /*000c*/ 	.word	0x00000000
        /*0010*/ 	.short	0x0001
        /*0012*/ 	.short	0x0008
        /*0014*/ 	.byte	0x00, 0xf0, 0x41, 0x00


	//----- nvinfo : EIATTR_KPARAM_INFO
	.align		4
.L_122:
        /*0018*/ 	.byte	0x04, 0x17
        /*001a*/ 	.short	(.L_124 - .L_123)
.L_123:
        /*001c*/ 	.word	0x00000000
        /*0020*/ 	.short	0x0000
        /*0022*/ 	.short	0x0000
        /*0024*/ 	.byte	0x00, 0xf0, 0x21, 0x00


	//----- nvinfo : EIATTR_SPARSE_MMA_MASK
	.align		4
.L_124:
        /*0028*/ 	.byte	0x03, 0x50
        /*002a*/ 	.short	0x0000


	//----- nvinfo : EIATTR_MAXREG_COUNT
	.align		4
        /*002c*/ 	.byte	0x03, 0x1b
        /*002e*/ 	.short	0x00ff


	//----- nvinfo : EIATTR_MERCURY_ISA_VERSION
	.align		4
        /*0030*/ 	.byte	0x03, 0x5f
        /*0032*/ 	.short	0x0101


	//----- nvinfo : EIATTR_VRC_CTA_INIT_COUNT
	.align		4
        /*0034*/ 	.byte	0x02, 0x4a
	.zero		1
	.zero		1


	//----- nvinfo : EIATTR_EXIT_INSTR_OFFSETS
	.align		4
        /*0038*/ 	.byte	0x04, 0x1c
        /*003a*/ 	.short	(.L_126 - .L_125)


	//   ....[0]....
.L_125:
        /*003c*/ 	.word	0x00000130


	//   ....[1]....
        /*0040*/ 	.word	0x00000230


	//   ....[2]....
        /*0044*/ 	.word	0x00000260


	//----- nvinfo : EIATTR_MAX_THREADS
	.align		4
.L_126:
        /*0048*/ 	.byte	0x04, 0x05
        /*004a*/ 	.short	(.L_128 - .L_127)
.L_127:
        /*004c*/ 	.word	0x00000100
        /*0050*/ 	.word	0x00000001
        /*0054*/ 	.word	0x00000001


	//----- nvinfo : EIATTR_CBANK_PARAM_SIZE
	.align		4
.L_128:
        /*0058*/ 	.byte	0x03, 0x19
        /*005a*/ 	.short	0x0018


	//----- nvinfo : EIATTR_PARAM_CBANK
	.align		4
        /*005c*/ 	.byte	0x04, 0x0a
        /*005e*/ 	.short	(.L_130 - .L_129)
	.align		4
.L_129:
        /*0060*/ 	.word	index@(.nv.constant0._ZN3cub18CUB_300001_SM_10006detail8for_each13static_kernelINS2_12policy_hub_t12policy_500_tEmN6thrust24THRUST_300001_SM_1000_NS8cuda_cub20__uninitialized_fill7functorINS7_10device_ptrIfEEfEEEEvT0_T1_)
        /*0064*/ 	.short	0x0380
        /*0066*/ 	.short	0x0018


	//----- nvinfo : EIATTR_SW_WAR
	.align		4
.L_130:
        /*0068*/ 	.byte	0x04, 0x36
        /*006a*/ 	.short	(.L_132 - .L_131)
.L_131:
        /*006c*/ 	.word	0x00000008
.L_132:


//--------------------- .nv.info._ZN3cub18CUB_300001_SM_10006detail11EmptyKernelIvEEvv --------------------------
	.section	.nv.info._ZN3cub18CUB_300001_SM_10006detail11EmptyKernelIvEEvv,"",@"SHT_CUDA_INFO"
	.sectionflags	@""
	.align	4


	//----- nvinfo : EIATTR_CUDA_API_VERSION
	.align		4
        /*0000*/ 	.byte	0x04, 0x37
        /*0002*/ 	.short	(.L_134 - .L_133)
.L_133:
        /*0004*/ 	.word	0x00000082


	//----- nvinfo : EIATTR_SPARSE_MMA_MASK
	.align		4
.L_134:
        /*0008*/ 	.byte	0x03, 0x50
        /*000a*/ 	.short	0x0000


	//----- nvinfo : EIATTR_MAXREG_COUNT
	.align		4
        /*000c*/ 	.byte	0x03, 0x1b
        /*000e*/ 	.short	0x00ff


	//----- nvinfo : EIATTR_MERCURY_ISA_VERSION
	.align		4
        /*0010*/ 	.byte	0x03, 0x5f
        /*0012*/ 	.short	0x0101


	//----- nvinfo : EIATTR_VRC_CTA_INIT_COUNT
	.align		4
        /*0014*/ 	.byte	0x02, 0x4a
	.zero		1
	.zero		1


	//----- nvinfo : EIATTR_EXIT_INSTR_OFFSETS
	.align		4
        /*0018*/ 	.byte	0x04, 0x1c
        /*001a*/ 	.short	(.L_136 - .L_135)


	//   ....[0]....
.L_135:
        /*001c*/ 	.word	0x00000010


	//----- nvinfo : EIATTR_SW_WAR
	.align		4
.L_136:
        /*0020*/ 	.byte	0x04, 0x36
        /*0022*/ 	.short	(.L_138 - .L_137)
.L_137:
        /*0024*/ 	.word	0x00000008
.L_138:


//--------------------- .nv.callgraph             --------------------------
	.section	.nv.callgraph,"",@"SHT_CUDA_CALLGRAPH"
	.align	4
	.sectionentsize	8
	.align		4
        /*0000*/ 	.word	0x00000000
	.align		4
        /*0004*/ 	.word	0xffffffff
	.align		4
        /*0008*/ 	.word	0x00000000
	.align		4
        /*000c*/ 	.word	0xfffffffe
	.align		4
        /*0010*/ 	.word	0x00000000
	.align		4
        /*0014*/ 	.word	0xfffffffd
	.align		4
        /*0018*/ 	.word	0x00000000
	.align		4
        /*001c*/ 	.word	0xfffffffc


//--------------------- .nv.constant4             --------------------------
	.section	.nv.constant4,"a",@progbits
	.align	8
	.align		8
.nv.constant4:
        /*0000*/ 	.dword	_ZN34_INTERNAL_7d8577bf_4_k_cu_5e56d1e04cuda3std3__45__cpo5beginE
	.align		8
        /*0008*/ 	.dword	_ZN34_INTERNAL_7d8577bf_4_k_cu_5e56d1e04cuda3std3__45__cpo3endE
	.align		8
        /*0010*/ 	.dword	_ZN34_INTERNAL_7d8577bf_4_k_cu_5e56d1e04cuda3std3__45__cpo6cbeginE
	.align		8
        /*0018*/ 	.dword	_ZN34_INTERNAL_7d8577bf_4_k_cu_5e56d1e04cuda3std3__45__cpo4cendE
	.align		8
        /*0020*/ 	.dword	_ZN34_INTERNAL_7d8577bf_4_k_cu_5e56d1e04cuda3std3__45__cpo6rbeginE
	.align		8
        /*0028*/ 	.dword	_ZN34_INTERNAL_7d8577bf_4_k_cu_5e56d1e04cuda3std3__45__cpo4rendE
	.align		8
        /*0030*/ 	.dword	_ZN34_INTERNAL_7d8577bf_4_k_cu_5e56d1e04cuda3std3__45__cpo7crbeginE
	.align		8
        /*0038*/ 	.dword	_ZN34_INTERNAL_7d8577bf_4_k_cu_5e56d1e04cuda3std3__45__cpo5crendE
	.align		8
        /*0040*/ 	.dword	_ZN34_INTERNAL_7d8577bf_4_k_cu_5e56d1e04cuda3std3__436_GLOBAL__N__7d8577bf_4_k_cu_5e56d1e06ignoreE
	.align		8
        /*0048*/ 	.dword	_ZN34_INTERNAL_7d8577bf_4_k_cu_5e56d1e04cuda3std3__419piecewise_constructE
	.align		8
        /*0050*/ 	.dword	_ZN34_INTERNAL_7d8577bf_4_k_cu_5e56d1e04cuda3std3__48in_placeE
	.align		8
        /*0058*/ 	.dword	_ZN34_INTERNAL_7d8577bf_4_k_cu_5e56d1e04cuda3std3__420unreachable_sentinelE
	.align		8
        /*0060*/ 	.dword	_ZN34_INTERNAL_7d8577bf_4_k_cu_5e56d1e04cuda3std3__47nulloptE
	.align		8
        /*0068*/ 	.dword	_ZN34_INTERNAL_7d8577bf_4_k_cu_5e56d1e04cuda3std3__48unexpectE
	.align		8
        /*0070*/ 	.dword	_ZN34_INTERNAL_7d8577bf_4_k_cu_5e56d1e04cuda3std6ranges3__45__cpo4swapE
	.align		8
        /*0078*/ 	.dword	_ZN34_INTERNAL_7d8577bf_4_k_cu_5e56d1e04cuda3std6ranges3__45__cpo9iter_moveE
	.align		8
        /*0080*/ 	.dword	_ZN34_INTERNAL_7d8577bf_4_k_cu_5e56d1e04cuda3std6ranges3__45__cpo5beginE
	.align		8
        /*0088*/ 	.dword	_ZN34_INTERNAL_7d8577bf_4_k_cu_5e56d1e04cuda3std6ranges3__45__cpo3endE
	.align		8
        /*0090*/ 	.dword	_ZN34_INTERNAL_7d8577bf_4_k_cu_5e56d1e04cuda3std6ranges3__45__cpo6cbeginE
	.align		8
        /*0098*/ 	.dword	_ZN34_INTERNAL_7d8577bf_4_k_cu_5e56d1e04cuda3std6ranges3__45__cpo4cendE
	.align		8
        /*00a0*/ 	.dword	_ZN34_INTERNAL_7d8577bf_4_k_cu_5e56d1e04cuda3std6ranges3__45__cpo7advanceE
	.align		8
        /*00a8*/ 	.dword	_ZN34_INTERNAL_7d8577bf_4_k_cu_5e56d1e04cuda3std6ranges3__45__cpo9iter_swapE
	.align		8
        /*00b0*/ 	.dword	_ZN34_INTERNAL_7d8577bf_4_k_cu_5e56d1e04cuda3std6ranges3__45__cpo4nextE
	.align		8
        /*00b8*/ 	.dword	_ZN34_INTERNAL_7d8577bf_4_k_cu_5e56d1e04cuda3std6ranges3__45__cpo4prevE
	.align		8
        /*00c0*/ 	.dword	_ZN34_INTERNAL_7d8577bf_4_k_cu_5e56d1e04cuda3std6ranges3__45__cpo4dataE
	.align		8
        /*00c8*/ 	.dword	_ZN34_INTERNAL_7d8577bf_4_k_cu_5e56d1e04cuda3std6ranges3__45__cpo5cdataE
	.align		8
        /*00d0*/ 	.dword	_ZN34_INTERNAL_7d8577bf_4_k_cu_5e56d1e04cuda3std6ranges3__45__cpo4sizeE
	.align		8
        /*00d8*/ 	.dword	_ZN34_INTERNAL_7d8577bf_4_k_cu_5e56d1e04cuda3std6ranges3__45__cpo5ssizeE
	.align		8
        /*00e0*/ 	.dword	_ZN34_INTERNAL_7d8577bf_4_k_cu_5e56d1e04cuda3std6ranges3__45__cpo8distanceE
	.align		8
        /*00e8*/ 	.dword	_ZN34_INTERNAL_7d8577bf_4_k_cu_5e56d1e06thrust24THRUST_300001_SM_1000_NS8cuda_cub3parE
	.align		8
        /*00f0*/ 	.dword	_ZN34_INTERNAL_7d8577bf_4_k_cu_5e56d1e06thrust24THRUST_300001_SM_1000_NS8cuda_cub10par_nosyncE
	.align		8
        /*00f8*/ 	.dword	_ZN34_INTERNAL_7d8577bf_4_k_cu_5e56d1e06thrust24THRUST_300001_SM_1000_NS6system6detail10sequential3seqE
	.align		8
        /*0100*/ 	.dword	_ZN34_INTERNAL_7d8577bf_4_k_cu_5e56d1e06thrust24THRUST_300001_SM_1000_NS12placeholders2_1E
	.align		8
        /*0108*/ 	.dword	_ZN34_INTERNAL_7d8577bf_4_k_cu_5e56d1e06thrust24THRUST_300001_SM_1000_NS12placeholders2_2E
	.align		8
        /*0110*/ 	.dword	_ZN34_INTERNAL_7d8577bf_4_k_cu_5e56d1e06thrust24THRUST_300001_SM_1000_NS12placeholders2_3E
	.align		8
        /*0118*/ 	.dword	_ZN34_INTERNAL_7d8577bf_4_k_cu_5e56d1e06thrust24THRUST_300001_SM_1000_NS12placeholders2_4E
	.align		8
        /*0120*/ 	.dword	_ZN34_INTERNAL_7d8577bf_4_k_cu_5e56d1e06thrust24THRUST_300001_SM_1000_NS12placeholders2_5E
	.align		8
        /*0128*/ 	.dword	_ZN34_INTERNAL_7d8577bf_4_k_cu_5e56d1e06thrust24THRUST_300001_SM_1000_NS12placeholders2_6E
	.align		8
        /*0130*/ 	.dword	_ZN34_INTERNAL_7d8577bf_4_k_cu_5e56d1e06thrust24THRUST_300001_SM_1000_NS12placeholders2_7E
	.align		8
        /*0138*/ 	.dword	_ZN34_INTERNAL_7d8577bf_4_k_cu_5e56d1e06thrust24THRUST_300001_SM_1000_NS12placeholders2_8E
	.align		8
        /*0140*/ 	.dword	_ZN34_INTERNAL_7d8577bf_4_k_cu_5e56d1e06thrust24THRUST_300001_SM_1000_NS12placeholders2_9E
	.align		8
        /*0148*/ 	.dword	_ZN34_INTERNAL_7d8577bf_4_k_cu_5e56d1e06thrust24THRUST_300001_SM_1000_NS12placeholders3_10E
	.align		8
        /*0150*/ 	.dword	_ZN34_INTERNAL_7d8577bf_4_k_cu_5e56d1e06thrust24THRUST_300001_SM_1000_NS3seqE


//--------------------- .text._ZN3cub18CUB_300001_SM_10006detail8for_each13static_kernelINS2_12policy_hub_t12policy_500_tElNS2_12op_wrapper_tIl11matrix_multN6thrust24THRUST_300001_SM_1000_NS12zip_iteratorIN4cuda3std3__45tupleIJNS9_6detail15normal_iteratorINS9_10device_ptrIfEEEESJ_NSG_INSH_IiEEEESJ_EEEEEEEEEvT0_T1_ --------------------------
	.section	.text._ZN3cub18CUB_300001_SM_10006detail8for_each13static_kernelINS2_12policy_hub_t12policy_500_tElNS2_12op_wrapper_tIl11matrix_multN6thrust24THRUST_300001_SM_1000_NS12zip_iteratorIN4cuda3std3__45tupleIJNS9_6detail15normal_iteratorINS9_10device_ptrIfEEEESJ_NSG_INSH_IiEEEESJ_EEEEEEEEEvT0_T1_,"ax",@progbits
	.align	128
        .global         _ZN3cub18CUB_300001_SM_10006detail8for_each13static_kernelINS2_12policy_hub_t12policy_500_tElNS2_12op_wrapper_tIl11matrix_multN6thrust24THRUST_300001_SM_1000_NS12zip_iteratorIN4cuda3std3__45tupleIJNS9_6detail15normal_iteratorINS9_10device_ptrIfEEEESJ_NSG_INSH_IiEEEESJ_EEEEEEEEEvT0_T1_
        .type           _ZN3cub18CUB_300001_SM_10006detail8for_each13static_kernelINS2_12policy_hub_t12policy_500_tElNS2_12op_wrapper_tIl11matrix_multN6thrust24THRUST_300001_SM_1000_NS12zip_iteratorIN4cuda3std3__45tupleIJNS9_6detail15normal_iteratorINS9_10device_ptrIfEEEESJ_NSG_INSH_IiEEEESJ_EEEEEEEEEvT0_T1_,@function
        .size           _ZN3cub18CUB_300001_SM_10006detail8for_each13static_kernelINS2_12policy_hub_t12policy_500_tElNS2_12op_wrapper_tIl11matrix_multN6thrust24THRUST_300001_SM_1000_NS12zip_iteratorIN4cuda3std3__45tupleIJNS9_6detail15normal_iteratorINS9_10device_ptrIfEEEESJ_NSG_INSH_IiEEEESJ_EEEEEEEEEvT0_T1_,(.L_x_13 - _ZN3cub18CUB_300001_SM_10006detail8for_each13static_kernelINS2_12policy_hub_t12policy_500_tElNS2_12op_wrapper_tIl11matrix_multN6thrust24THRUST_300001_SM_1000_NS12zip_iteratorIN4cuda3std3__45tupleIJNS9_6detail15normal_iteratorINS9_10device_ptrIfEEEESJ_NSG_INSH_IiEEEESJ_EEEEEEEEEvT0_T1_)
        .other          _ZN3cub18CUB_300001_SM_10006detail8for_each13static_kernelINS2_12policy_hub_t12policy_500_tElNS2_12op_wrapper_tIl11matrix_multN6thrust24THRUST_300001_SM_1000_NS12zip_iteratorIN4cuda3std3__45tupleIJNS9_6detail15normal_iteratorINS9_10device_ptrIfEEEESJ_NSG_INSH_IiEEEESJ_EEEEEEEEEvT0_T1_,@"STO_CUDA_ENTRY STV_DEFAULT"
_ZN3cub18CUB_300001_SM_10006detail8for_each13static_kernelINS2_12policy_hub_t12policy_500_tElNS2_12op_wrapper_tIl11matrix_multN6thrust24THRUST_300001_SM_1000_NS12zip_iteratorIN4cuda3std3__45tupleIJNS9_6detail15normal_iteratorINS9_10device_ptrIfEEEESJ_NSG_INSH_IiEEEESJ_EEEEEEEEEvT0_T1_:
.text._ZN3cub18CUB_300001_SM_10006detail8for_each13static_kernelINS2_12policy_hub_t12policy_500_tElNS2_12op_wrapper_tIl11matrix_multN6thrust24THRUST_300001_SM_1000_NS12zip_iteratorIN4cuda3std3__45tupleIJNS9_6detail15normal_iteratorINS9_10device_ptrIfEEEESJ_NSG_INSH_IiEEEESJ_EEEEEEEEEvT0_T1_:
[----:B------:R-:W-:Y:S08]  /*0000*/  LDC R1, c[0x0][0x37c] ;  /* 0x0000df00ff017b82 */ /* 0x000ff00000000800 */
[----:B------:R-:W0:Y:S01]  /*0010*/  S2UR UR4, SR_CTAID.X ;  /* 0x00000000000479c3 */ /* 0x000e220000002500 */
[----:B------:R-:W1:Y:S01]  /*0020*/  LDCU.64 UR6, c[0x0][0x380] ;  /* 0x00007000ff0677ac */ /* 0x000e620008000a00 */
[----:B------:R-:W2:Y:S01]  /*0030*/  LDCU.64 UR8, c[0x0][0x358] ;  /* 0x00006b00ff0877ac */ /* 0x000ea20008000a00 */
[----:B0-----:R-:W-:-:S04]  /*0040*/  UIMAD.WIDE.U32 UR4, UR4, 0x200, URZ ;  /* 0x00000200040478a5 */ /* 0x001fc8000f8e00ff */
[----:B-1----:R-:W-:-:S04]  /*0050*/  UIADD3 UR6, UP0, UPT, -UR4, UR6, URZ ;  /* 0x0000000604067290 */ /* 0x002fc8000ff1e1ff */
[----:B------:R-:W-:Y:S02]  /*0060*/  UIADD3.X UR7, UPT, UPT, ~UR5, UR7, URZ, UP0, !UPT ;  /* 0x0000000705077290 */ /* 0x000fe400087fe5ff */
[----:B------:R-:W-:-:S04]  /*0070*/  UISETP.GE.U32.AND UP0, UPT, UR6, 0x200, UPT ;  /* 0x000002000600788c */ /* 0x000fc8000bf06070 */
[----:B------:R-:W-:-:S09]  /*0080*/  UISETP.GE.AND.EX UP0, UPT, UR7, URZ, UPT, UP0 ;  /* 0x000000ff0700728c */ /* 0x000fd2000bf06300 */
[----:B--2---:R-:W-:Y:S05]  /*0090*/  BRA.U !UP0, `(.L_x_0) ;  /* 0x0000000108847547 */ /* 0x004fea000b800000 */
[----:B------:R-:W0:Y:S01]  /*00a0*/  S2R R0, SR_TID.X ;  /* 0x0000000000007919 */ /* 0x000e220000002100 */
[----:B------:R-:W1:Y:S01]  /*00b0*/  LDCU.128 UR12, c[0x0][0x390] ;  /* 0x00007200ff0c77ac */ /* 0x000e620008000c00 */
[----:B------:R-:W2:Y:S01]  /*00c0*/  LDC.64 R8, c[0x0][0x3a8] ;  /* 0x0000ea00ff087b82 */ /* 0x000ea20000000a00 */
[----:B------:R-:W3:Y:S01]  /*00d0*/  LDCU.64 UR10, c[0x0][0x388] ;  /* 0x00007100ff0a77ac */ /* 0x000ee20008000a00 */
[----:B0-----:R-:W-:-:S05]  /*00e0*/  IADD3 R0, P0, PT, R0, UR4, RZ ;  /* 0x0000000400007c10 */ /* 0x001fca000ff1e0ff */
[----:B------:R-:W-:Y:S02]  /*00f0*/  IMAD.X R3, RZ, RZ, UR5, P0 ;  /* 0x00000005ff037e24 */ /* 0x000fe400080e06ff */
[----:B------:R-:W-:-:S03]  /*0100*/  IMAD.SHL.U32 R4, R0, 0x4, RZ ;  /* 0x0000000400047824 */ /* 0x000fc600078e00ff */
[----:B------:R-:W-:Y:S02]  /*0110*/  SHF.L.U64.HI R0, R0, 0x2, R3 ;  /* 0x0000000200007819 */ /* 0x000fe40000010203 */
[----:B-1----:R-:W-:-:S04]  /*0120*/  IADD3 R2, P0, PT, R4, UR14, RZ ;  /* 0x0000000e04027c10 */ /* 0x002fc8000ff1e0ff */
[----:B------:R-:W-:-:S05]  /*0130*/  IADD3.X R3, PT, PT, R0, UR15, RZ, P0, !PT ;  /* 0x0000000f00037c10 */ /* 0x000fca00087fe4ff */
[----:B------:R-:W2:Y:S01]  /*0140*/  LDG.E R11, desc[UR8][R2.64] ;  /* 0x00000008020b7981 */ /* 0x000ea2000c1e1900 */
[C---:B---3--:R-:W-:Y:S02]  /*0150*/  IADD3 R6, P0, PT, R4.reuse, UR10, RZ ;  /* 0x0000000a04067c10 */ /* 0x048fe4000ff1e0ff */
[----:B------:R-:W-:Y:S01]  /*0160*/  IADD3 R4, P1, PT, R4, UR12, RZ ;  /* 0x0000000c04047c10 */ /* 0x000fe2000ff3e0ff */
[----:B------:R-:W3:Y:S01]  /*0170*/  LDG.E R17, desc[UR8][R2.64+0x400] ;  /* 0x0004000802117981 */ /* 0x000ee2000c1e1900 */
[C---:B------:R-:W-:Y:S02]  /*0180*/  IADD3.X R7, PT, PT, R0.reuse, UR11, RZ, P0, !PT ;  /* 0x0000000b00077c10 */ /* 0x040fe400087fe4ff */
[----:B------:R-:W-:-:S03]  /*0190*/  IADD3.X R5, PT, PT, R0, UR13, RZ, P1, !PT ;  /* 0x0000000d00057c10 */ /* 0x000fc60008ffe4ff */
[----:B------:R-:W4:Y:S04]  /*01a0*/  LDG.E R0, desc[UR8][R6.64] ;  /* 0x0000000806007981 */ /* 0x000f28000c1e1900 */
[----:B------:R-:W4:Y:S01]  /*01b0*/  LDG.E R13, desc[UR8][R4.64] ;  /* 0x00000008040d7981 */ /* 0x000f22000c1e1900 */
[----:B--2---:R-:W-:-:S06]  /*01c0*/  IMAD.WIDE R10, R11, 0x4, R8 ;  /* 0x000000040b0a7825 */ /* 0x004fcc00078e0208 */
[----:B------:R-:W2:Y:S01]  /*01d0*/  LDG.E R10, desc[UR8][R10.64] ;  /* 0x000000080a0a7981 */ /* 0x000ea2000c1e1900 */
[----:B---3--:R-:W-:Y:S01]  /*01e0*/  IMAD.WIDE R8, R17, 0x4, R8 ;  /* 0x0000000411087825 */ /* 0x008fe200078e0208 */
[----:B--2---:R-:W-:-:S05]  /*01f0*/  I2FP.F32.S32 R15, R10 ;  /* 0x0000000a000f7245 */ /* 0x004fca0000201400 */
[----:B----4-:R-:W-:-:S04]  /*0200*/  FFMA R0, R0, R13, R15 ;  /* 0x0000000d00007223 */ /* 0x010fc8000000000f */
[----:B------:R-:W0:Y:S02]  /*0210*/  F2I.TRUNC.NTZ R13, R0 ;  /* 0x00000000000d7305 */ /* 0x000e24000020f100 */
[----:B0-----:R-:W-:Y:S04]  /*0220*/  STG.E desc[UR8][R2.64], R13 ;  /* 0x0000000d02007986 */ /* 0x001fe8000c101908 */
[----:B------:R-:W2:Y:S04]  /*0230*/  LDG.E R8, desc[UR8][R8.64] ;  /* 0x0000000808087981 */ /* 0x000ea8000c1e1900 */
[----:B------:R-:W3:Y:S04]  /*0240*/  LDG.E R12, desc[UR8][R6.64+0x400] ;  /* 0x00040008060c7981 */ /* 0x000ee8000c1e1900 */
[----:B------:R-:W3:Y:S01]  /*0250*/  LDG.E R11, desc[UR8][R4.64+0x400] ;  /* 0x00040008040b7981 */ /* 0x000ee2000c1e1900 */
[----:B--2---:R-:W-:-:S05]  /*0260*/  I2FP.F32.S32 R15, R8 ;  /* 0x00000008000f7245 */ /* 0x004fca0000201400 */
[----:B---3--:R-:W-:-:S06]  /*0270*/  FFMA R11, R12, R11, R15 ;  /* 0x0000000b0c0b7223 */ /* 0x008fcc000000000f */
[----:B------:R-:W0:Y:S02]  /*0280*/  F2I.TRUNC.NTZ R11, R11 ;  /* 0x0000000b000b7305 */ /* 0x000e24000020f100 */
[----:B0-----:R-:W-:Y:S01]  /*0290*/  STG.E desc[UR8][R2.64+0x400], R11 ;  /* 0x0004000b02007986 */ /* 0x001fe2000c101908 */
[----:B------:R-:W-:Y:S05]  /*02a0*/  EXIT ;  /* 0x000000000000794d */ /* 0x000fea0003800000 */
.L_x_0:
[----:B------:R-:W0:Y:S01]  /*02b0*/  S2R R0, SR_TID.X ;  /* 0x0000000000007919 */ /* 0x000e220000002100 */
[----:B------:R-:W-:Y:S01]  /*02c0*/  USHF.R.S32.HI UR7, URZ, 0x1f, UR6 ;  /* 0x0000001fff077899 */ /* 0x000fe20008011406 */
[----:B------:R-:W-:Y:S05]  /*02d0*/  BSSY.RECONVERGENT B0, `(.L_x_1) ;  /* 0x000001f000007945 */ /* 0x000fea0003800200 */
[----:B------:R-:W-:Y:S01]  /*02e0*/  IMAD.U32 R3, RZ, RZ, UR7 ;  /* 0x00000007ff037e24 */ /* 0x000fe2000f8e00ff */
[C---:B0-----:R-:W-:Y:S01]  /*02f0*/  ISETP.LT.U32.AND P1, PT, R0.reuse, UR6, PT ;  /* 0x0000000600007c0c */ /* 0x041fe2000bf21070 */
[----:B------:R-:W-:-:S03]  /*0300*/  VIADD R2, R0, 0x100 ;  /* 0x0000010000027836 */ /* 0x000fc60000000000 */
[----:B------:R-:W-:Y:S02]  /*0310*/  ISETP.GT.AND.EX P1, PT, R3, RZ, PT, P1 ;  /* 0x000000ff0300720c */ /* 0x000fe40003f24310 */
[----:B------:R-:W-:Y:S01]  /*0320*/  ISETP.LT.U32.AND P0, PT, R2, UR6, PT ;  /* 0x0000000602007c0c */ /* 0x000fe2000bf01070 */
[----:B------:R-:W-:-:S05]  /*0330*/  IMAD.U32 R2, RZ, RZ, UR7 ;  /* 0x00000007ff027e24 */ /* 0x000fca000f8e00ff */
[----:B------:R-:W-:-:S05]  /*0340*/  ISETP.GT.AND.EX P0, PT, R2, RZ, PT, P0 ;  /* 0x000000ff0200720c */ /* 0x000fca0003f04300 */
[----:B------:R-:W-:Y:S08]  /*0350*/  @!P1 BRA `(.L_x_2) ;  /* 0x0000000000589947 */ /* 0x000ff00003800000 */
[----:B------:R-:W0:Y:S01]  /*0360*/  LDCU.128 UR12, c[0x0][0x390] ;  /* 0x00007200ff0c77ac */ /* 0x000e220008000c00 */
[----:B------:R-:W-:Y:S01]  /*0370*/  IADD3 R2, P1, PT, R0, UR4, RZ ;  /* 0x0000000400027c10 */ /* 0x000fe2000ff3e0ff */
[----:B------:R-:W1:Y:S01]  /*0380*/  LDC.64 R4, c[0x0][0x3a8] ;  /* 0x0000ea00ff047b82 */ /* 0x000e620000000a00 */
[----:B------:R-:W2:Y:S03]  /*0390*/  LDCU.64 UR10, c[0x0][0x388] ;  /* 0x00007100ff0a77ac */ /* 0x000ea60008000a00 */
[----:B------:R-:W-:Y:S02]  /*03a0*/  IMAD.X R3, RZ, RZ, UR5, P1 ;  /* 0x00000005ff037e24 */ /* 0x000fe400088e06ff */
[----:B------:R-:W-:-:S03]  /*03b0*/  IMAD.SHL.U32 R8, R2, 0x4, RZ ;  /* 0x0000000402087824 */ /* 0x000fc600078e00ff */
[----:B------:R-:W-:Y:S02]  /*03c0*/  SHF.L.U64.HI R9, R2, 0x2, R3 ;  /* 0x0000000202097819 */ /* 0x000fe40000010203 */
[----:B0-----:R-:W-:-:S04]  /*03d0*/  IADD3 R2, P1, PT, R8, UR14, RZ ;  /* 0x0000000e08027c10 */ /* 0x001fc8000ff3e0ff */
[----:B------:R-:W-:-:S05]  /*03e0*/  IADD3.X R3, PT, PT, R9, UR15, RZ, P1, !PT ;  /* 0x0000000f09037c10 */ /* 0x000fca0008ffe4ff */
[----:B------:R-:W1:Y:S01]  /*03f0*/  LDG.E R7, desc[UR8][R2.64] ;  /* 0x0000000802077981 */ /* 0x000e62000c1e1900 */
[C---:B--2---:R-:W-:Y:S02]  /*0400*/  IADD3 R6, P1, PT, R8.reuse, UR10, RZ ;  /* 0x0000000a08067c10 */ /* 0x044fe4000ff3e0ff */
[----:B------:R-:W-:Y:S01]  /*0410*/  IADD3 R8, P2, PT, R8, UR12, RZ ;  /* 0x0000000c08087c10 */ /* 0x000fe2000ff5e0ff */
[----:B-1----:R-:W-:Y:S01]  /*0420*/  IMAD.WIDE R4, R7, 0x4, R4 ;  /* 0x0000000407047825 */ /* 0x002fe200078e0204 */
[C---:B------:R-:W-:Y:S02]  /*0430*/  IADD3.X R7, PT, PT, R9.reuse, UR11, RZ, P1, !PT ;  /* 0x0000000b09077c10 */ /* 0x040fe40008ffe4ff */
[----:B------:R-:W-:-:S03]  /*0440*/  IADD3.X R9, PT, PT, R9, UR13, RZ, P2, !PT ;  /* 0x0000000d09097c10 */ /* 0x000fc600097fe4ff */
[----:B------:R-:W2:Y:S04]  /*0450*/  LDG.E R4, desc[UR8][R4.64] ;  /* 0x0000000804047981 */ /* 0x000ea8000c1e1900 */
[----:B------:R-:W3:Y:S04]  /*0460*/  LDG.E R6, desc[UR8][R6.64] ;  /* 0x0000000806067981 */ /* 0x000ee8000c1e1900 */
[----:B------:R-:W3:Y:S01]  /*0470*/  LDG.E R9, desc[UR8][R8.64] ;  /* 0x0000000808097981 */ /* 0x000ee2000c1e1900 */
[----:B--2---:R-:W-:-:S05]  /*0480*/  I2FP.F32.S32 R11, R4 ;  /* 0x00000004000b7245 */ /* 0x004fca0000201400 */
[----:B---3--:R-:W-:-:S06]  /*0490*/  FFMA R11, R6, R9, R11 ;  /* 0x00000009060b7223 */ /* 0x008fcc000000000b */
[----:B------:R-:W0:Y:S02]  /*04a0*/  F2I.TRUNC.NTZ R11, R11 ;  /* 0x0000000b000b7305 */ /* 0x000e24000020f100 */
[----:B0-----:R0:W-:Y:S02]  /*04b0*/  STG.E desc[UR8][R2.64], R11 ;  /* 0x0000000b02007986 */ /* 0x0011e4000c101908 */
.L_x_2:
[----:B------:R-:W-:Y:S05]  /*04c0*/  BSYNC.RECONVERGENT B0 ;  /* 0x0000000000007941 */ /* 0x000fea0003800200 */
.L_x_1:
[----:B------:R-:W-:Y:S05]  /*04d0*/  @!P0 EXIT ;  /* 0x000000000000894d */ /* 0x000fea0003800000 */
[----:B------:R-:W1:Y:S01]  /*04e0*/  LDCU.128 UR12, c[0x0][0x390] ;  /* 0x00007200ff0c77ac */ /* 0x000e620008000c00 */
[----:B------:R-:W-:Y:S01]  /*04f0*/  IADD3 R0, P0, PT, R0, UR4, RZ ;  /* 0x0000000400007c10 */ /* 0x000fe2000ff1e0ff */
[----:B------:R-:W2:Y:S04]  /*0500*/  LDCU.64 UR6, c[0x0][0x388] ;  /* 0x00007100ff0677ac */ /* 0x000ea80008000a00 */
[----:B0-----:R-:W-:Y:S02]  /*0510*/  IMAD.X R3, RZ, RZ, UR5, P0 ;  /* 0x00000005ff037e24 */ /* 0x001fe400080e06ff */
[----:B------:R-:W-:-:S03]  /*0520*/  IMAD.SHL.U32 R8, R0, 0x4, RZ ;  /* 0x0000000400087824 */ /* 0x000fc600078e00ff */
[----:B------:R-:W-:Y:S02]  /*0530*/  SHF.L.U64.HI R0, R0, 0x2, R3 ;  /* 0x0000000200007819 */ /* 0x000fe40000010203 */
[----:B------:R-:W0:Y:S01]  /*0540*/  LDC.64 R2, c[0x0][0x3a8] ;  /* 0x0000ea00ff027b82 */ /* 0x000e220000000a00 */
[----:B-1----:R-:W-:-:S04]  /*0550*/  IADD3 R4, P0, PT, R8, UR14, RZ ;  /* 0x0000000e08047c10 */ /* 0x002fc8000ff1e0ff */
[----:B------:R-:W-:-:S05]  /*0560*/  IADD3.X R5, PT, PT, R0, UR15, RZ, P0, !PT ;  /* 0x0000000f00057c10 */ /* 0x000fca00087fe4ff */
[----:B------:R-:W0:Y:S01]  /*0570*/  LDG.E R7, desc[UR8][R4.64+0x400] ;  /* 0x0004000804077981 */ /* 0x000e22000c1e1900 */
[C---:B--2---:R-:W-:Y:S02]  /*0580*/  IADD3 R6, P0, PT, R8.reuse, UR6, RZ ;  /* 0x0000000608067c10 */ /* 0x044fe4000ff1e0ff */
[----:B------:R-:W-:-:S04]  /*0590*/  IADD3 R8, P1, PT, R8, UR12, RZ ;  /* 0x0000000c08087c10 */ /* 0x000fc8000ff3e0ff */
[----:B------:R-:W-:-:S06]  /*05a0*/  IADD3.X R9, PT, PT, R0, UR13, RZ, P1, !PT ;  /* 0x0000000d00097c10 */ /* 0x000fcc0008ffe4ff */
[----:B------:R-:W2:Y:S01]  /*05b0*/  LDG.E R9, desc[UR8][R8.64+0x400] ;  /* 0x0004000808097981 */ /* 0x000ea2000c1e1900 */
[----:B0-----:R-:W-:Y:S01]  /*05c0*/  IMAD.WIDE R2, R7, 0x4, R2 ;  /* 0x0000000407027825 */ /* 0x001fe200078e0202 */
[----:B------:R-:W-:-:S05]  /*05d0*/  IADD3.X R7, PT, PT, R0, UR7, RZ, P0, !PT ;  /* 0x0000000700077c10 */ /* 0x000fca00087fe4ff */
[----:B------:R-:W3:Y:S04]  /*05e0*/  LDG.E R2, desc[UR8][R2.64] ;  /* 0x0000000802027981 */ /* 0x000ee8000c1e1900 */
[----:B------:R-:W2:Y:S01]  /*05f0*/  LDG.E R6, desc[UR8][R6.64+0x400] ;  /* 0x0004000806067981 */ /* 0x000ea2000c1e1900 */
[----:B---3--:R-:W-:-:S05]  /*0600*/  I2FP.F32.S32 R11, R2 ;  /* 0x00000002000b7245 */ /* 0x008fca0000201400 */
[----:B--2---:R-:W-:-:S06]  /*0610*/  FFMA R11, R6, R9, R11 ;  /* 0x00000009060b7223 */ /* 0x004fcc000000000b */
[----:B------:R-:W0:Y:S02]  /*0620*/  F2I.TRUNC.NTZ R11, R11 ;  /* 0x0000000b000b7305 */ /* 0x000e24000020f100 */
[----:B0-----:R-:W-:Y:S01]  /*0630*/  STG.E desc[UR8][R4.64+0x400], R11 ;  /* 0x0004000b04007986 */ /* 0x001fe2000c101908 */
[----:B------:R-:W-:Y:S05]  /*0640*/  EXIT ;  /* 0x000000000000794d */ /* 0x000fea0003800000 */
.L_x_3:
[----:B------:R-:W-:-:S00]  /*0650*/  BRA `(.L_x_3) ;  /* 0xfffffffc00fc7947 */ /* 0x000fc0000383ffff */
[----:B------:R-:W-:-:S00]  /*0660*/  NOP ;  /* 0x0000000000007918 */ /* 0x000fc00000000000 */
        /* <DEDUP_REMOVED lines=9> */
.L_x_13:


//--------------------- .text._ZN3cub18CUB_300001_SM_10006detail8for_each13static_kernelINS2_12policy_hub_t12policy_500_tElN6thrust24THRUST_300001_SM_1000_NS8cuda_cub10__tabulate7functorINS7_6detail15normal_iteratorINS7_10device_ptrIiEEEENS7_6system6detail7generic6detail22compute_sequence_valueIivEElEEEEvT0_T1_ --------------------------
	.section	.text._ZN3cub18CUB_300001_SM_10006detail8for_each13static_kernelINS2_12policy_hub_t12policy_500_tElN6thrust24THRUST_300001_SM_1000_NS8cuda_cub10__tabulate7functorINS7_6detail15normal_iteratorINS7_10device_ptrIiEEEENS7_6system6detail7generic6detail22compute_sequence_valueIivEElEEEEvT0_T1_,"ax",@progbits
	.align	128
        .global         _ZN3cub18CUB_300001_SM_10006detail8for_each13static_kernelINS2_12policy_hub_t12policy_500_tElN6thrust24THRUST_300001_SM_1000_NS8cuda_cub10__tabulate7functorINS7_6detail15normal_iteratorINS7_10device_ptrIiEEEENS7_6system6detail7generic6detail22compute_sequence_valueIivEElEEEEvT0_T1_
        .type           _ZN3cub18CUB_300001_SM_10006detail8for_each13static_kernelINS2_12policy_hub_t12policy_500_tElN6thrust24THRUST_300001_SM_1000_NS8cuda_cub10__tabulate7functorINS7_6detail15normal_iteratorINS7_10device_ptrIiEEEENS7_6system6detail7generic6detail22compute_sequence_valueIivEElEEEEvT0_T1_,@function
        .size           _ZN3cub18CUB_300001_SM_10006detail8for_each13static_kernelINS2_12policy_hub_t12policy_500_tElN6thrust24THRUST_300001_SM_1000_NS8cuda_cub10__tabulate7functorINS7_6detail15normal_iteratorINS7_10device_ptrIiEEEENS7_6system6detail7generic6detail22compute_sequence_valueIivEElEEEEvT0_T1_,(.L_x_14 - _ZN3cub18CUB_300001_SM_10006detail8for_each13static_kernelINS2_12policy_hub_t12policy_500_tElN6thrust24THRUST_300001_SM_1000_NS8cuda_cub10__tabulate7functorINS7_6detail15normal_iteratorINS7_10device_ptrIiEEEENS7_6system6detail7generic6detail22compute_sequence_valueIivEElEEEEvT0_T1_)
        .other          _ZN3cub18CUB_300001_SM_10006detail8for_each13static_kernelINS2_12policy_hub_t12policy_500_tElN6thrust24THRUST_300001_SM_1000_NS8cuda_cub10__tabulate7functorINS7_6detail15normal_iteratorINS7_10device_ptrIiEEEENS7_6system6detail7generic6detail22compute_sequence_valueIivEElEEEEvT0_T1_,@"STO_CUDA_ENTRY STV_DEFAULT"
_ZN3cub18CUB_300001_SM_10006detail8for_each13static_kernelINS2_12policy_hub_t12policy_500_tElN6thrust24THRUST_300001_SM_1000_NS8cuda_cub10__tabulate7functorINS7_6detail15normal_iteratorINS7_10device_ptrIiEEEENS7_6system6detail7generic6detail22compute_sequence_valueIivEElEEEEvT0_T1_:
.text._ZN3cub18CUB_300001_SM_10006detail8for_each13static_kernelINS2_12policy_hub_t12policy_500_tElN6thrust24THRUST_300001_SM_1000_NS8cuda_cub10__tabulate7functorINS7_6detail15normal_iteratorINS7_10device_ptrIiEEEENS7_6system6detail7generic6detail22compute_sequence_valueIivEElEEEEvT0_T1_:
        /* <DEDUP_REMOVED lines=11> */
[----:B------:R-:W1:Y:S01]  /*00b0*/  LDC.64 R6, c[0x0][0x390] ;  /* 0x0000e400ff067b82 */ /* 0x000e620000000a00 */
[----:B------:R-:W2:Y:S01]  /*00c0*/  LDCU.64 UR10, c[0x0][0x388] ;  /* 0x00007100ff0a77ac */ /* 0x000ea20008000a00 */
[----:B0-----:R-:W-:-:S05]  /*00d0*/  IADD3 R5, P0, PT, R0, UR4, RZ ;  /* 0x0000000400057c10 */ /* 0x001fca000ff1e0ff */
[----:B------:R-:W-:Y:S01]  /*00e0*/  IMAD.X R4, RZ, RZ, UR5, P0 ;  /* 0x00000005ff047e24 */ /* 0x000fe200080e06ff */
[C---:B--2---:R-:W-:Y:S01]  /*00f0*/  LEA R2, P0, R5.reuse, UR10, 0x2 ;  /* 0x0000000a05027c11 */ /* 0x044fe2000f8010ff */
[----:B------:R-:W-:-:S03]  /*0100*/  VIADD R0, R5, 0x100 ;  /* 0x0000010005007836 */ /* 0x000fc60000000000 */
[C---:B------:R-:W-:Y:S01]  /*0110*/  LEA.HI.X R3, R5.reuse, UR11, R4, 0x2, P0 ;  /* 0x0000000b05037c11 */ /* 0x040fe200080f1404 */
[-CC-:B-1----:R-:W-:Y:S02]  /*0120*/  IMAD R5, R5, R7.reuse, R6.reuse ;  /* 0x0000000705057224 */ /* 0x182fe400078e0206 */
[----:B------:R-:W-:-:S03]  /*0130*/  IMAD R7, R0, R7, R6 ;  /* 0x0000000700077224 */ /* 0x000fc600078e0206 */
[----:B------:R-:W-:Y:S04]  /*0140*/  STG.E desc[UR8][R2.64], R5 ;  /* 0x0000000502007986 */ /* 0x000fe8000c101908 */
[----:B------:R-:W-:Y:S01]  /*0150*/  STG.E desc[UR8][R2.64+0x400], R7 ;  /* 0x0004000702007986 */ /* 0x000fe2000c101908 */
[----:B------:R-:W-:Y:S05]  /*0160*/  EXIT ;  /* 0x000000000000794d */ /* 0x000fea0003800000 */
.L_x_4:
[----:B------:R-:W0:Y:S01]  /*0170*/  S2R R2, SR_TID.X ;  /* 0x0000000000027919 */ /* 0x000e220000002100 */
[----:B------:R-:W-:Y:S01]  /*0180*/  USHF.R.S32.HI UR7, URZ, 0x1f, UR6 ;  /* 0x0000001fff077899 */ /* 0x000fe20008011406 */
[----:B------:R-:W-:Y:S05]  /*0190*/  BSSY.RECONVERGENT B0, `(.L_x_5) ;  /* 0x0000011000007945 */ /* 0x000fea0003800200 */
[----:B------:R-:W-:Y:S02]  /*01a0*/  IMAD.U32 R3, RZ, RZ, UR7 ;  /* 0x00000007ff037e24 */ /* 0x000fe4000f8e00ff */
[----:B------:R-:W-:Y:S01]  /*01b0*/  IMAD.U32 R4, RZ, RZ, UR7 ;  /* 0x00000007ff047e24 */ /* 0x000fe2000f8e00ff */
[C---:B0-----:R-:W-:Y:S01]  /*01c0*/  ISETP.LT.U32.AND P0, PT, R2.reuse, UR6, PT ;  /* 0x0000000602007c0c */ /* 0x041fe2000bf01070 */
[----:B------:R-:W-:-:S03]  /*01d0*/  VIADD R0, R2, 0x100 ;  /* 0x0000010002007836 */ /* 0x000fc60000000000 */
[----:B------:R-:W-:Y:S02]  /*01e0*/  ISETP.GT.AND.EX P0, PT, R3, RZ, PT, P0 ;  /* 0x000000ff0300720c */ /* 0x000fe40003f04300 */
[----:B------:R-:W-:-:S04]  /*01f0*/  ISETP.LT.U32.AND P1, PT, R0, UR6, PT ;  /* 0x0000000600007c0c */ /* 0x000fc8000bf21070 */
[----:B------:R-:W-:-:S07]  /*0200*/  ISETP.GT.AND.EX P1, PT, R4, RZ, PT, P1 ;  /* 0x000000ff0400720c */ /* 0x000fce0003f24310 */
[----:B------:R-:W-:Y:S06]  /*0210*/  @!P0 BRA `(.L_x_6) ;  /* 0x0000000000208947 */ /* 0x000fec0003800000 */
[----:B------:R-:W0:Y:S01]  /*0220*/  LDC.64 R6, c[0x0][0x390] ;  /* 0x0000e400ff067b82 */ /* 0x000e220000000a00 */
[----:B------:R-:W1:Y:S01]  /*0230*/  LDCU.64 UR10, c[0x0][0x388] ;  /* 0x00007100ff0a77ac */ /* 0x000e620008000a00 */
[----:B------:R-:W-:-:S05]  /*0240*/  IADD3 R4, P0, PT, R2, UR4, RZ ;  /* 0x0000000402047c10 */ /* 0x000fca000ff1e0ff */
[----:B------:R-:W-:Y:S01]  /*0250*/  IMAD.X R3, RZ, RZ, UR5, P0 ;  /* 0x00000005ff037e24 */ /* 0x000fe200080e06ff */
[----:B-1----:R-:W-:-:S04]  /*0260*/  LEA R2, P0, R4, UR10, 0x2 ;  /* 0x0000000a04027c11 */ /* 0x002fc8000f8010ff */
[C---:B------:R-:W-:Y:S01]  /*0270*/  LEA.HI.X R3, R4.reuse, UR11, R3, 0x2, P0 ;  /* 0x0000000b04037c11 */ /* 0x040fe200080f1403 */
[----:B0-----:R-:W-:-:S05]  /*0280*/  IMAD R7, R4, R7, R6 ;  /* 0x0000000704077224 */ /* 0x001fca00078e0206 */
[----:B------:R0:W-:Y:S03]  /*0290*/  STG.E desc[UR8][R2.64], R7 ;  /* 0x0000000702007986 */ /* 0x0001e6000c101908 */
.L_x_6:
[----:B------:R-:W-:Y:S05]  /*02a0*/  BSYNC.RECONVERGENT B0 ;  /* 0x0000000000007941 */ /* 0x000fea0003800200 */
.L_x_5:
[----:B------:R-:W-:Y:S05]  /*02b0*/  @!P1 EXIT ;  /* 0x000000000000994d */ /* 0x000fea0003800000 */
[----:B------:R-:W1:Y:S01]  /*02c0*/  LDC.64 R4, c[0x0][0x390] ;  /* 0x0000e400ff047b82 */ /* 0x000e620000000a00 */
[----:B------:R-:W2:Y:S01]  /*02d0*/  LDCU.64 UR6, c[0x0][0x388] ;  /* 0x00007100ff0677ac */ /* 0x000ea20008000a00 */
[----:B------:R-:W-:-:S05]  /*02e0*/  IADD3 R0, P0, PT, R0, UR4, RZ ;  /* 0x0000000400007c10 */ /* 0x000fca000ff1e0ff */
[----:B0-----:R-:W-:Y:S01]  /*02f0*/  IMAD.X R3, RZ, RZ, UR5, P0 ;  /* 0x00000005ff037e24 */ /* 0x001fe200080e06ff */
[----:B--2---:R-:W-:-:S04]  /*0300*/  LEA R2, P0, R0, UR6, 0x2 ;  /* 0x0000000600027c11 */ /* 0x004fc8000f8010ff */
[C---:B------:R-:W-:Y:S01]  /*0310*/  LEA.HI.X R3, R0.reuse, UR7, R3, 0x2, P0 ;  /* 0x0000000700037c11 */ /* 0x040fe200080f1403 */
[----:B-1----:R-:W-:-:S05]  /*0320*/  IMAD R5, R0, R5, R4 ;  /* 0x0000000500057224 */ /* 0x002fca00078e0204 */
[----:B------:R-:W-:Y:S01]  /*0330*/  STG.E desc[UR8][R2.64], R5 ;  /* 0x0000000502007986 */ /* 0x000fe2000c101908 */
[----:B------:R-:W-:Y:S05]  /*0340*/  EXIT ;  /* 0x000000000000794d */ /* 0x000fea0003800000 */
.L_x_7:
        /* <DEDUP_REMOVED lines=11> */
.L_x_14:


//--------------------- .text._ZN3cub18CUB_300001_SM_10006detail8for_each13static_kernelINS2_12policy_hub_t12policy_500_tEmN6thrust24THRUST_300001_SM_1000_NS8cuda_cub20__uninitialized_fill7functorINS7_10device_ptrIiEEiEEEEvT0_T1_ --------------------------
	.section	.text._ZN3cub18CUB_300001_SM_10006detail8for_each13static_kernelINS2_12policy_hub_t12policy_500_tEmN6thrust24THRUST_300001_SM_1000_NS8cuda_cub20__uninitialized_fill7functorINS7_10device_ptrIiEEiEEEEvT0_T1_,"ax",@progbits
	.align	128
        .global         _ZN3cub18CUB_300001_SM_10006detail8for_each13static_kernelINS2_12policy_hub_t12policy_500_tEmN6thrust24THRUST_300001_SM_1000_NS8cuda_cub20__uninitialized_fill7functorINS7_10device_ptrIiEEiEEEEvT0_T1_
        .type           _ZN3cub18CUB_300001_SM_10006detail8for_each13static_kernelINS2_12policy_hub_t12policy_500_tEmN6thrust24THRUST_300001_SM_1000_NS8cuda_cub20__uninitialized_fill7functorINS7_10device_ptrIiEEiEEEEvT0_T1_,@function
        .size           _ZN3cub18CUB_300001_SM_10006detail8for_each13static_kernelINS2_12policy_hub_t12policy_500_tEmN6thrust24THRUST_300001_SM_1000_NS8cuda_cub20__uninitialized_fill7functorINS7_10device_ptrIiEEiEEEEvT0_T1_,(.L_x_15 - _ZN3cub18CUB_300001_SM_10006detail8for_each13static_kernelINS2_12policy_hub_t12policy_500_tEmN6thrust24THRUST_300001_SM_1000_NS8cuda_cub20__uninitialized_fill7functorINS7_10device_ptrIiEEiEEEEvT0_T1_)
        .other          _ZN3cub18CUB_300001_SM_10006detail8for_each13static_kernelINS2_12policy_hub_t12policy_500_tEmN6thrust24THRUST_300001_SM_1000_NS8cuda_cub20__uninitialized_fill7functorINS7_10device_ptrIiEEiEEEEvT0_T1_,@"STO_CUDA_ENTRY STV_DEFAULT"
_ZN3cub18CUB_300001_SM_10006detail8for_each13static_kernelINS2_12policy_hub_t12policy_500_tEmN6thrust24THRUST_300001_SM_1000_NS8cuda_cub20__uninitialized_fill7functorINS7_10device_ptrIiEEiEEEEvT0_T1_:
.text._ZN3cub18CUB_300001_SM_10006detail8for_each13static_kernelINS2_12policy_hub_t12policy_500_tEmN6thrust24THRUST_300001_SM_1000_NS8cuda_cub20__uninitialized_fill7functorINS7_10device_ptrIiEEiEEEEvT0_T1_:
        /* <DEDUP_REMOVED lines=8> */
[----:B------:R-:W-:-:S09]  /*0080*/  UISETP.GE.U32.AND.EX UP0, UPT, UR7, URZ, UPT, UP0 ;  /* 0x000000ff0700728c */ /* 0x000fd2000bf06100 */
[----:B--2---:R-:W-:Y:S05]  /*0090*/  BRA.U !UP0, `(.L_x_8) ;  /* 0x0000000108287547 */ /* 0x004fea000b800000 */
[----:B------:R-:W0:Y:S01]  /*00a0*/  S2R R0, SR_TID.X ;  /* 0x0000000000007919 */ /* 0x000e220000002100 */
[----:B------:R-:W1:Y:S01]  /*00b0*/  LDCU.64 UR6, c[0x0][0x388] ;  /* 0x00007100ff0677ac */ /* 0x000e620008000a00 */
[----:B------:R-:W2:Y:S01]  /*00c0*/  LDC R5, c[0x0][0x390] ;  /* 0x0000e400ff057b82 */ /* 0x000ea20000000800 */
[----:B0-----:R-:W-:-:S05]  /*00d0*/  IADD3 R0, P0, PT, R0, UR4, RZ ;  /* 0x0000000400007c10 */ /* 0x001fca000ff1e0ff */
[----:B------:R-:W-:Y:S01]  /*00e0*/  IMAD.X R3, RZ, RZ, UR5, P0 ;  /* 0x00000005ff037e24 */ /* 0x000fe200080e06ff */
[----:B-1----:R-:W-:-:S04]  /*00f0*/  LEA R2, P0, R0, UR6, 0x2 ;  /* 0x0000000600027c11 */ /* 0x002fc8000f8010ff */
[----:B------:R-:W-:-:S05]  /*0100*/  LEA.HI.X R3, R0, UR7, R3, 0x2, P0 ;  /* 0x0000000700037c11 */ /* 0x000fca00080f1403 */
[----:B--2---:R-:W-:Y:S04]  /*0110*/  STG.E desc[UR8][R2.64], R5 ;  /* 0x0000000502007986 */ /* 0x004fe8000c101908 */
[----:B------:R-:W-:Y:S01]  /*0120*/  STG.E desc[UR8][R2.64+0x400], R5 ;  /* 0x0004000502007986 */ /* 0x000fe2000c101908 */
[----:B------:R-:W-:Y:S05]  /*0130*/  EXIT ;  /* 0x000000000000794d */ /* 0x000fea0003800000 */
.L_x_8:
[----:B------:R-:W0:Y:S01]  /*0140*/  S2R R0, SR_TID.X ;  /* 0x0000000000007919 */ /* 0x000e220000002100 */
[----:B------:R-:W-:Y:S01]  /*0150*/  IMAD.U32 R2, RZ, RZ, UR7 ;  /* 0x00000007ff027e24 */ /* 0x000fe2000f8e00ff */
[----:B------:R-:W1:Y:S01]  /*0160*/  LDCU.64 UR10, c[0x0][0x388] ;  /* 0x00007100ff0a77ac */ /* 0x000e620008000a00 */
[----:B------:R-:W-:Y:S01]  /*0170*/  IMAD.U32 R4, RZ, RZ, UR7 ;  /* 0x00000007ff047e24 */ /* 0x000fe2000f8e00ff */
[----:B0-----:R-:W-:-:S04]  /*0180*/  ISETP.LT.U32.AND P0, PT, R0, UR6, PT ;  /* 0x0000000600007c0c */ /* 0x001fc8000bf01070 */
[----:B------:R-:W-:Y:S01]  /*0190*/  ISETP.GT.U32.AND.EX P0, PT, R2, RZ, PT, P0 ;  /* 0x000000ff0200720c */ /* 0x000fe20003f04100 */
[C---:B------:R-:W-:Y:S01]  /*01a0*/  VIADD R2, R0.reuse, 0x100 ;  /* 0x0000010000027836 */ /* 0x040fe20000000000 */
[----:B------:R-:W-:-:S04]  /*01b0*/  IADD3 R0, P2, PT, R0, UR4, RZ ;  /* 0x0000000400007c10 */ /* 0x000fc8000ff5e0ff */
[----:B------:R-:W-:Y:S01]  /*01c0*/  ISETP.LT.U32.AND P1, PT, R2, UR6, PT ;  /* 0x0000000602007c0c */ /* 0x000fe2000bf21070 */
[----:B------:R-:W-:Y:S01]  /*01d0*/  IMAD.X R3, RZ, RZ, UR5, P2 ;  /* 0x00000005ff037e24 */ /* 0x000fe200090e06ff */
[----:B-1----:R-:W-:Y:S02]  /*01e0*/  LEA R2, P2, R0, UR10, 0x2 ;  /* 0x0000000a00027c11 */ /* 0x002fe4000f8410ff */
[----:B------:R-:W-:Y:S02]  /*01f0*/  ISETP.GT.U32.AND.EX P1, PT, R4, RZ, PT, P1 ;  /* 0x000000ff0400720c */ /* 0x000fe40003f24110 */
[----:B------:R-:W-:Y:S01]  /*0200*/  LEA.HI.X R3, R0, UR11, R3, 0x2, P2 ;  /* 0x0000000b00037c11 */ /* 0x000fe200090f1403 */
[----:B------:R-:W0:Y:S04]  /*0210*/  @P0 LDC R5, c[0x0][0x390] ;  /* 0x0000e400ff050b82 */ /* 0x000e280000000800 */
[----:B0-----:R0:W-:Y:S06]  /*0220*/  @P0 STG.E desc[UR8][R2.64], R5 ;  /* 0x0000000502000986 */ /* 0x0011ec000c101908 */
[----:B------:R-:W-:Y:S05]  /*0230*/  @!P1 EXIT ;  /* 0x000000000000994d */ /* 0x000fea0003800000 */
[----:B0-----:R-:W0:Y:S02]  /*0240*/  LDC R5, c[0x0][0x390] ;  /* 0x0000e400ff057b82 */ /* 0x001e240000000800 */
[----:B0-----:R-:W-:Y:S01]  /*0250*/  STG.E desc[UR8][R2.64+0x400], R5 ;  /* 0x0004000502007986 */ /* 0x001fe2000c101908 */
[----:B------:R-:W-:Y:S05]  /*0260*/  EXIT ;  /* 0x000000000000794d */ /* 0x000fea0003800000 */
.L_x_9:
        /* <DEDUP_REMOVED lines=9> */
.L_x_15:


//--------------------- .text._ZN3cub18CUB_300001_SM_10006detail8for_each13static_kernelINS2_12policy_hub_t12policy_500_tEmN6thrust24THRUST_300001_SM_1000_NS8cuda_cub20__uninitialized_fill7functorINS7_10device_ptrIfEEfEEEEvT0_T1_ --------------------------
	.section	.text._ZN3cub18CUB_300001_SM_10006detail8for_each13static_kernelINS2_12policy_hub_t12policy_500_tEmN6thrust24THRUST_300001_SM_1000_NS8cuda_cub20__uninitialized_fill7functorINS7_10device_ptrIfEEfEEEEvT0_T1_,"ax",@progbits
	.align	128
        .global         _ZN3cub18CUB_300001_SM_10006detail8for_each13static_kernelINS2_12policy_hub_t12policy_500_tEmN6thrust24THRUST_300001_SM_1000_NS8cuda_cub20__uninitialized_fill7functorINS7_10device_ptrIfEEfEEEEvT0_T1_
        .type           _ZN3cub18CUB_300001_SM_10006detail8for_each13static_kernelINS2_12policy_hub_t12policy_500_tEmN6thrust24THRUST_300001_SM_1000_NS8cuda_cub20__uninitialized_fill7functorINS7_10device_ptrIfEEfEEEEvT0_T1_,@function
        .size           _ZN3cub18CUB_300001_SM_10006detail8for_each13static_kernelINS2_12policy_hub_t12policy_500_tEmN6thrust24THRUST_300001_SM_1000_NS8cuda_cub20__uninitialized_fill7functorINS7_10device_ptrIfEEfEEEEvT0_T1_,(.L_x_16 - _ZN3cub18CUB_300001_SM_10006detail8for_each13static_kernelINS2_12policy_hub_t12policy_500_tEmN6thrust24THRUST_300001_SM_1000_NS8cuda_cub20__uninitialized_fill7functorINS7_10device_ptrIfEEfEEEEvT0_T1_)
        .other          _ZN3cub18CUB_300001_SM_10006detail8for_each13static_kernelINS2_12policy_hub_t12policy_500_tEmN6thrust24THRUST_300001_SM_1000_NS8cuda_cub20__uninitialized_fill7functorINS7_10device_ptrIfEEfEEEEvT0_T1_,@"STO_CUDA_ENTRY STV_DEFAULT"
_ZN3cub18CUB_300001_SM_10006detail8for_each13static_kernelINS2_12policy_hub_t12policy_500_tEmN6thrust24THRUST_300001_SM_1000_NS8cuda_cub20__uninitialized_fill7functorINS7_10device_ptrIfEEfEEEEvT0_T1_:
.text._ZN3cub18CUB_300001_SM_10006detail8for_each13static_kernelINS2_12policy_hub_t12policy_500_tEmN6thrust24THRUST_300001_SM_1000_NS8cuda_cub20__uninitialized_fill7functorINS7_10device_ptrIfEEfEEEEvT0_T1_:
        /* <DEDUP_REMOVED lines=20> */
.L_x_10:
        /* <DEDUP_REMOVED lines=19> */
.L_x_11:
        /* <DEDUP_REMOVED lines=9> */
.L_x_16:


//--------------------- .text._ZN3cub18CUB_300001_SM_10006detail11EmptyKernelIvEEvv --------------------------
	.section	.text._ZN3cub18CUB_300001_SM_10006detail11EmptyKernelIvEEvv,"ax",@progbits
	.align	128
        .global         _ZN3cub18CUB_300001_SM_10006detail11EmptyKernelIvEEvv
        .type           _ZN3cub18CUB_300001_SM_10006detail11EmptyKernelIvEEvv,@function
        .size           _ZN3cub18CUB_300001_SM_10006detail11EmptyKernelIvEEvv,(.L_x_17 - _ZN3cub18CUB_300001_SM_10006detail11EmptyKernelIvEEvv)
        .other          _ZN3cub18CUB_300001_SM_10006detail11EmptyKernelIvEEvv,@"STO_CUDA_ENTRY STV_DEFAULT"
_ZN3cub18CUB_300001_SM_10006detail11EmptyKernelIvEEvv:
.text._ZN3cub18CUB_300001_SM_10006detail11EmptyKernelIvEEvv:
[----:B------:R-:W-:Y:S01]  /*0000*/  LDC R1, c[0x0][0x37c] ;  /* 0x0000df00ff017b82 */ /* 0x000fe20000000800 */
[----:B------:R-:W-:Y:S05]  /*0010*/  EXIT ;  /* 0x000000000000794d */ /* 0x000fea0003800000 */
.L_x_12:
        /* <DEDUP_REMOVED lines=14> */
.L_x_17:


//--------------------- .nv.shared.reserved.0     --------------------------
	.section	.nv.shared.reserved.0,"aw",@nobits
	.weak		__nv_reservedSMEM_offset_0_alias
	.size		__nv_reservedSMEM_offset_0_alias, 0, 64
	.other		__nv_reservedSMEM_offset_0_alias,@"STO_CUDA_RESERVED_SHARED STV_DEFAULT"
__nv_reservedSMEM_offset_0_alias:
	.zero		0
	.zero		64


//--------------------- .nv.global                --------------------------
	.section	.nv.global,"aw",@nobits
.nv.global:
	.type		_ZN34_INTERNAL_7d8577bf_4_k_cu_5e56d1e06thrust24THRUST_300001_SM_1000_NS3seqE,@object
	.size		_ZN34_INTERNAL_7d8577bf_4_k_cu_5e56d1e06thrust24THRUST_300001_SM_1000_NS3seqE,(_ZN34_INTERNAL_7d8577bf_4_k_cu_5e56d1e04cuda3std3__48in_placeE - _ZN34_INTERNAL_7d8577bf_4_k_cu_5e56d1e06thrust24THRUST_300001_SM_1000_NS3seqE)
_ZN34_INTERNAL_7d8577bf_4_k_cu_5e56d1e06thrust24THRUST_300001_SM_1000_NS3seqE:
	.zero		1
	.type		_ZN34_INTERNAL_7d8577bf_4_k_cu_5e56d1e04cuda3std3__48in_placeE,@object
	.size		_ZN34_INTERNAL_7d8577bf_4_k_cu_5e56d1e04cuda3std3__48in_placeE,(_ZN34_INTERNAL_7d8577bf_4_k_cu_5e56d1e04cuda3std6ranges3__45__cpo4sizeE - _ZN34_INTERNAL_7d8577bf_4_k_cu_5e56d1e04cuda3std3__48in_placeE)
_ZN34_INTERNAL_7d8577bf_4_k_cu_5e56d1e04cuda3std3__48in_placeE:
	.zero		1
	.type		_ZN34_INTERNAL_7d8577bf_4_k_cu_5e56d1e04cuda3std6ranges3__45__cpo4sizeE,@object
	.size		_ZN34_INTERNAL_7d8577bf_4_k_cu_5e56d1e04cuda3std6ranges3__45__cpo4sizeE,(_ZN34_INTERNAL_7d8577bf_4_k_cu_5e56d1e06thrust24THRUST_300001_SM_1000_NS12placeholders2_3E - _ZN34_INTERNAL_7d8577bf_4_k_cu_5e56d1e04cuda3std6ranges3__45__cpo4sizeE)
_ZN34_INTERNAL_7d8577bf_4_k_cu_5e56d1e04cuda3std6ranges3__45__cpo4sizeE:
	.zero		1
	.type		_ZN34_INTERNAL_7d8577bf_4_k_cu_5e56d1e06thrust24THRUST_300001_SM_1000_NS12placeholders2_3E,@object
	.size		_ZN34_INTERNAL_7d8577bf_4_k_cu_5e56d1e06thrust24THRUST_300001_SM_1000_NS12placeholders2_3E,(_ZN34_INTERNAL_7d8577bf_4_k_cu_5e56d1e04cuda3std3__45__cpo6cbeginE - _ZN34_INTERNAL_7d8577bf_4_k_cu_5e56d1e06thrust24THRUST_300001_SM_1000_NS12placeholders2_3E)
_ZN34_INTERNAL_7d8577bf_4_k_cu_5e56d1e06thrust24THRUST_300001_SM_1000_NS12placeholders2_3E:
	.zero		1
	.type		_ZN34_INTERNAL_7d8577bf_4_k_cu_5e56d1e04cuda3std3__45__cpo6cbeginE,@object
	.size		_ZN34_INTERNAL_7d8577bf_4_k_cu_5e56d1e04cuda3std3__45__cpo6cbeginE,(_ZN34_INTERNAL_7d8577bf_4_k_cu_5e56d1e04cuda3std6ranges3__45__cpo6cbeginE - _ZN34_INTERNAL_7d8577bf_4_k_cu_5e56d1e04cuda3std3__45__cpo6cbeginE)
_ZN34_INTERNAL_7d8577bf_4_k_cu_5e56d1e04cuda3std3__45__cpo6cbeginE:
	.zero		1
	.type		_ZN34_INTERNAL_7d8577bf_4_k_cu_5e56d1e04cuda3std6ranges3__45__cpo6cbeginE,@object
	.size		_ZN34_INTERNAL_7d8577bf_4_k_cu_5e56d1e04cuda3std6ranges3__45__cpo6cbeginE,(_ZN34_INTERNAL_7d8577bf_4_k_cu_5e56d1e06thrust24THRUST_300001_SM_1000_NS12placeholders2_7E - _ZN34_INTERNAL_7d8577bf_4_k_cu_5e56d1e04cuda3std6ranges3__45__cpo6cbeginE)
_ZN34_INTERNAL_7d8577bf_4_k_cu_5e56d1e04cuda3std6ranges3__45__cpo6cbeginE:
	.zero		1
	.type		_ZN34_INTERNAL_7d8577bf_4_k_cu_5e56d1e06thrust24THRUST_300001_SM_1000_NS12placeholders2_7E,@object
	.size		_ZN34_INTERNAL_7d8577bf_4_k_cu_5e56d1e06thrust24THRUST_300001_SM_1000_NS12placeholders2_7E,(_ZN34_INTERNAL_7d8577bf_4_k_cu_5e56d1e04cuda3std3__45__cpo7crbeginE - _ZN34_INTERNAL_7d8577bf_4_k_cu_5e56d1e06thrust24THRUST_300001_SM_1000_NS12placeholders2_7E)
_ZN34_INTERNAL_7d8577bf_4_k_cu_5e56d1e06thrust24THRUST_300001_SM_1000_NS12placeholders2_7E:
	.zero		1
	.type		_ZN34_INTERNAL_7d8577bf_4_k_cu_5e56d1e04cuda3std3__45__cpo7crbeginE,@object
	.size		_ZN34_INTERNAL_7d8577bf_4_k_cu_5e56d1e04cuda3std3__45__cpo7crbeginE,(_ZN34_INTERNAL_7d8577bf_4_k_cu_5e56d1e04cuda3std6ranges3__45__cpo4nextE - _ZN34_INTERNAL_7d8577bf_4_k_cu_5e56d1e04cuda3std3__45__cpo7crbeginE)
_ZN34_INTERNAL_7d8577bf_4_k_cu_5e56d1e04cuda3std3__45__cpo7crbeginE:
	.zero		1
	.type		_ZN34_INTERNAL_7d8577bf_4_k_cu_5e56d1e04cuda3std6ranges3__45__cpo4nextE,@object
	.size		_ZN34_INTERNAL_7d8577bf_4_k_cu_5e56d1e04cuda3std6ranges3__45__cpo4nextE,(_ZN34_INTERNAL_7d8577bf_4_k_cu_5e56d1e04cuda3std6ranges3__45__cpo4swapE - _ZN34_INTERNAL_7d8577bf_4_k_cu_5e56d1e04cuda3std6ranges3__45__cpo4nextE)
_ZN34_INTERNAL_7d8577bf_4_k_cu_5e56d1e04cuda3std6ranges3__45__cpo4nextE:
	.zero		1
	.type		_ZN34_INTERNAL_7d8577bf_4_k_cu_5e56d1e04cuda3std6ranges3__45__cpo4swapE,@object
	.size		_ZN34_INTERNAL_7d8577bf_4_k_cu_5e56d1e04cuda3std6ranges3__45__cpo4swapE,(_ZN34_INTERNAL_7d8577bf_4_k_cu_5e56d1e06thrust24THRUST_300001_SM_1000_NS8cuda_cub10par_nosyncE - _ZN34_INTERNAL_7d8577bf_4_k_cu_5e56d1e04cuda3std6ranges3__45__cpo4swapE)
_ZN34_INTERNAL_7d8577bf_4_k_cu_5e56d1e04cuda3std6ranges3__45__cpo4swapE:
	.zero		1
	.type		_ZN34_INTERNAL_7d8577bf_4_k_cu_5e56d1e06thrust24THRUST_300001_SM_1000_NS8cuda_cub10par_nosyncE,@object
	.size		_ZN34_INTERNAL_7d8577bf_4_k_cu_5e56d1e06thrust24THRUST_300001_SM_1000_NS8cuda_cub10par_nosyncE,(_ZN34_INTERNAL_7d8577bf_4_k_cu_5e56d1e06thrust24THRUST_300001_SM_1000_NS12placeholders2_9E - _ZN34_INTERNAL_7d8577bf_4_k_cu_5e56d1e06thrust24THRUST_300001_SM_1000_NS8cuda_cub10par_nosyncE)
_ZN34_INTERNAL_7d8577bf_4_k_cu_5e56d1e06thrust24THRUST_300001_SM_1000_NS8cuda_cub10par_nosyncE:
	.zero		1
	.type		_ZN34_INTERNAL_7d8577bf_4_k_cu_5e56d1e06thrust24THRUST_300001_SM_1000_NS12placeholders2_9E,@object
	.size		_ZN34_INTERNAL_7d8577bf_4_k_cu_5e56d1e06thrust24THRUST_300001_SM_1000_NS12placeholders2_9E,(_ZN34_INTERNAL_7d8577bf_4_k_cu_5e56d1e04cuda3std3__436_GLOBAL__N__7d8577bf_4_k_cu_5e56d1e06ignoreE - _ZN34_INTERNAL_7d8577bf_4_k_cu_5e56d1e06thrust24THRUST_300001_SM_1000_NS12placeholders2_9E)
_ZN34_INTERNAL_7d8577bf_4_k_cu_5e56d1e06thrust24THRUST_300001_SM_1000_NS12placeholders2_9E:
	.zero		1
	.type		_ZN34_INTERNAL_7d8577bf_4_k_cu_5e56d1e04cuda3std3__436_GLOBAL__N__7d8577bf_4_k_cu_5e56d1e06ignoreE,@object
	.size		_ZN34_INTERNAL_7d8577bf_4_k_cu_5e56d1e04cuda3std3__436_GLOBAL__N__7d8577bf_4_k_cu_5e56d1e06ignoreE,(_ZN34_INTERNAL_7d8577bf_4_k_cu_5e56d1e04cuda3std6ranges3__45__cpo4dataE - _ZN34_INTERNAL_7d8577bf_4_k_cu_5e56d1e04cuda3std3__436_GLOBAL__N__7d8577bf_4_k_cu_5e56d1e06ignoreE)
_ZN34_INTERNAL_7d8577bf_4_k_cu_5e56d1e04cuda3std3__436_GLOBAL__N__7d8577bf_4_k_cu_5e56d1e06ignoreE:
	.zero		1
	.type		_ZN34_INTERNAL_7d8577bf_4_k_cu_5e56d1e04cuda3std6ranges3__45__cpo4dataE,@object
	.size		_ZN34_INTERNAL_7d8577bf_4_k_cu_5e56d1e04cuda3std6ranges3__45__cpo4dataE,(_ZN34_INTERNAL_7d8577bf_4_k_cu_5e56d1e06thrust24THRUST_300001_SM_1000_NS12placeholders2_1E - _ZN34_INTERNAL_7d8577bf_4_k_cu_5e56d1e04cuda3std6ranges3__45__cpo4dataE)
_ZN34_INTERNAL_7d8577bf_4_k_cu_5e56d1e04cuda3std6ranges3__45__cpo4dataE:
	.zero		1
	.type		_ZN34_INTERNAL_7d8577bf_4_k_cu_5e56d1e06thrust24THRUST_300001_SM_1000_NS12placeholders2_1E,@object
	.size		_ZN34_INTERNAL_7d8577bf_4_k_cu_5e56d1e06thrust24THRUST_300001_SM_1000_NS12placeholders2_1E,(_ZN34_INTERNAL_7d8577bf_4_k_cu_5e56d1e04cuda3std3__45__cpo5beginE - _ZN34_INTERNAL_7d8577bf_4_k_cu_5e56d1e06thrust24THRUST_300001_SM_1000_NS12placeholders2_1E)
_ZN34_INTERNAL_7d8577bf_4_k_cu_5e56d1e06thrust24THRUST_300001_SM_1000_NS12placeholders2_1E:
	.zero		1
	.type		_ZN34_INTERNAL_7d8577bf_4_k_cu_5e56d1e04cuda3std3__45__cpo5beginE,@object
	.size		_ZN34_INTERNAL_7d8577bf_4_k_cu_5e56d1e04cuda3std3__45__cpo5beginE,(_ZN34_INTERNAL_7d8577bf_4_k_cu_5e56d1e04cuda3std6ranges3__45__cpo5beginE - _ZN34_INTERNAL_7d8577bf_4_k_cu_5e56d1e04cuda3std3__45__cpo5beginE)
_ZN34_INTERNAL_7d8577bf_4_k_cu_5e56d1e04cuda3std3__45__cpo5beginE:
	.zero		1
	.type		_ZN34_INTERNAL_7d8577bf_4_k_cu_5e56d1e04cuda3std6ranges3__45__cpo5beginE,@object
	.size		_ZN34_INTERNAL_7d8577bf_4_k_cu_5e56d1e04cuda3std6ranges3__45__cpo5beginE,(_ZN34_INTERNAL_7d8577bf_4_k_cu_5e56d1e06thrust24THRUST_300001_SM_1000_NS12placeholders2_5E - _ZN34_INTERNAL_7d8577bf_4_k_cu_5e56d1e04cuda3std6ranges3__45__cpo5beginE)
_ZN34_INTERNAL_7d8577bf_4_k_cu_5e56d1e04cuda3std6ranges3__45__cpo5beginE:
	.zero		1
	.type		_ZN34_INTERNAL_7d8577bf_4_k_cu_5e56d1e06thrust24THRUST_300001_SM_1000_NS12placeholders2_5E,@object
	.size		_ZN34_INTERNAL_7d8577bf_4_k_cu_5e56d1e06thrust24THRUST_300001_SM_1000_NS12placeholders2_5E,(_ZN34_INTERNAL_7d8577bf_4_k_cu_5e56d1e04cuda3std3__45__cpo6rbeginE - _ZN34_INTERNAL_7d8577bf_4_k_cu_5e56d1e06thrust24THRUST_300001_SM_1000_NS12placeholders2_5E)
_ZN34_INTERNAL_7d8577bf_4_k_cu_5e56d1e06thrust24THRUST_300001_SM_1000_NS12placeholders2_5E:
	.zero		1
	.type		_ZN34_INTERNAL_7d8577bf_4_k_cu_5e56d1e04cuda3std3__45__cpo6rbeginE,@object
	.size		_ZN34_INTERNAL_7d8577bf_4_k_cu_5e56d1e04cuda3std3__45__cpo6rbeginE,(_ZN34_INTERNAL_7d8577bf_4_k_cu_5e56d1e04cuda3std6ranges3__45__cpo7advanceE - _ZN34_INTERNAL_7d8577bf_4_k_cu_5e56d1e04cuda3std3__45__cpo6rbeginE)
_ZN34_INTERNAL_7d8577bf_4_k_cu_5e56d1e04cuda3std3__45__cpo6rbeginE:
	.zero		1
	.type		_ZN34_INTERNAL_7d8577bf_4_k_cu_5e56d1e04cuda3std6ranges3__45__cpo7advanceE,@object
	.size		_ZN34_INTERNAL_7d8577bf_4_k_cu_5e56d1e04cuda3std6ranges3__45__cpo7advanceE,(_ZN34_INTERNAL_7d8577bf_4_k_cu_5e56d1e04cuda3std3__47nulloptE - _ZN34_INTERNAL_7d8577bf_4_k_cu_5e56d1e04cuda3std6ranges3__45__cpo7advanceE)
_ZN34_INTERNAL_7d8577bf_4_k_cu_5e56d1e04cuda3std6ranges3__45__cpo7advanceE:
	.zero		1
	.type		_ZN34_INTERNAL_7d8577bf_4_k_cu_5e56d1e04cuda3std3__47nulloptE,@object
	.size		_ZN34_INTERNAL_7d8577bf_4_k_cu_5e56d1e04cuda3std3__47nulloptE,(_ZN34_INTERNAL_7d8577bf_4_k_cu_5e56d1e04cuda3std6ranges3__45__cpo8distanceE - _ZN34_INTERNAL_7d8577bf_4_k_cu_5e56d1e04cuda3std3__47nulloptE)
_ZN34_INTERNAL_7d8577bf_4_k_cu_5e56d1e04cuda3std3__47nulloptE:
	.zero		1
	.type		_ZN34_INTERNAL_7d8577bf_4_k_cu_5e56d1e04cuda3std6ranges3__45__cpo8distanceE,@object
	.size		_ZN34_INTERNAL_7d8577bf_4_k_cu_5e56d1e04cuda3std6ranges3__45__cpo8distanceE,(_ZN34_INTERNAL_7d8577bf_4_k_cu_5e56d1e06thrust24THRUST_300001_SM_1000_NS12placeholders3_10E - _ZN34_INTERNAL_7d8577bf_4_k_cu_5e56d1e04cuda3std6ranges3__45__cpo8distanceE)
_ZN34_INTERNAL_7d8577bf_4_k_cu_5e56d1e04cuda3std6ranges3__45__cpo8distanceE:
	.zero		1
	.type		_ZN34_INTERNAL_7d8577bf_4_k_cu_5e56d1e06thrust24THRUST_300001_SM_1000_NS12placeholders3_10E,@object
	.size		_ZN34_INTERNAL_7d8577bf_4_k_cu_5e56d1e06thrust24THRUST_300001_SM_1000_NS12placeholders3_10E,(_ZN34_INTERNAL_7d8577bf_4_k_cu_5e56d1e04cuda3std3__419piecewise_constructE - _ZN34_INTERNAL_7d8577bf_4_k_cu_5e56d1e06thrust24THRUST_300001_SM_1000_NS12placeholders3_10E)
_ZN34_INTERNAL_7d8577bf_4_k_cu_5e56d1e06thrust24THRUST_300001_SM_1000_NS12placeholders3_10E:
	.zero		1
	.type		_ZN34_INTERNAL_7d8577bf_4_k_cu_5e56d1e04cuda3std3__419piecewise_constructE,@object
	.size		_ZN34_INTERNAL_7d8577bf_4_k_cu_5e56d1e04cuda3std3__419piecewise_constructE,(_ZN34_INTERNAL_7d8577bf_4_k_cu_5e56d1e04cuda3std6ranges3__45__cpo5cdataE - _ZN34_INTERNAL_7d8577bf_4_k_cu_5e56d1e04cuda3std3__419piecewise_constructE)
_ZN34_INTERNAL_7d8577bf_4_k_cu_5e56d1e04cuda3std3__419piecewise_constructE:
	.zero		1
	.type		_ZN34_INTERNAL_7d8577bf_4_k_cu_5e56d1e04cuda3std6ranges3__45__cpo5cdataE,@object
	.size		_ZN34_INTERNAL_7d8577bf_4_k_cu_5e56d1e04cuda3std6ranges3__45__cpo5cdataE,(_ZN34_INTERNAL_7d8577bf_4_k_cu_5e56d1e06thrust24THRUST_300001_SM_1000_NS12placeholders2_2E - _ZN34_INTERNAL_7d8577bf_4_k_cu_5e56d1e04cuda3std6ranges3__45__cpo5cdataE)
_ZN34_INTERNAL_7d8577bf_4_k_cu_5e56d1e04cuda3std6ranges3__45__cpo5cdataE:
	.zero		1
	.type		_ZN34_INTERNAL_7d8577bf_4_k_cu_5e56d1e06thrust24THRUST_300001_SM_1000_NS12placeholders2_2E,@object
	.size		_ZN34_INTERNAL_7d8577bf_4_k_cu_5e56d1e06thrust24THRUST_300001_SM_1000_NS12placeholders2_2E,(_ZN34_INTERNAL_7d8577bf_4_k_cu_5e56d1e04cuda3std3__45__cpo3endE - _ZN34_INTERNAL_7d8577bf_4_k_cu_5e56d1e06thrust24THRUST_300001_SM_1000_NS12placeholders2_2E)
_ZN34_INTERNAL_7d8577bf_4_k_cu_5e56d1e06thrust24THRUST_300001_SM_1000_NS12placeholders2_2E:
	.zero		1
	.type		_ZN34_INTERNAL_7d8577bf_4_k_cu_5e56d1e04cuda3std3__45__cpo3endE,@object
	.size		_ZN34_INTERNAL_7d8577bf_4_k_cu_5e56d1e04cuda3std3__45__cpo3endE,(_ZN34_INTERNAL_7d8577bf_4_k_cu_5e56d1e04cuda3std6ranges3__45__cpo3endE - _ZN34_INTERNAL_7d8577bf_4_k_cu_5e56d1e04cuda3std3__45__cpo3endE)
_ZN34_INTERNAL_7d8577bf_4_k_cu_5e56d1e04cuda3std3__45__cpo3endE:
	.zero		1
	.type		_ZN34_INTERNAL_7d8577bf_4_k_cu_5e56d1e04cuda3std6ranges3__45__cpo3endE,@object
	.size		_ZN34_INTERNAL_7d8577bf_4_k_cu_5e56d1e04cuda3std6ranges3__45__cpo3endE,(_ZN34_INTERNAL_7d8577bf_4_k_cu_5e56d1e06thrust24THRUST_300001_SM_1000_NS12placeholders2_6E - _ZN34_INTERNAL_7d8577bf_4_k_cu_5e56d1e04cuda3std6ranges3__45__cpo3endE)
_ZN34_INTERNAL_7d8577bf_4_k_cu_5e56d1e04cuda3std6ranges3__45__cpo3endE:
	.zero		1
	.type		_ZN34_INTERNAL_7d8577bf_4_k_cu_5e56d1e06thrust24THRUST_300001_SM_1000_NS12placeholders2_6E,@object
	.size		_ZN34_INTERNAL_7d8577bf_4_k_cu_5e56d1e06thrust24THRUST_300001_SM_1000_NS12placeholders2_6E,(_ZN34_INTERNAL_7d8577bf_4_k_cu_5e56d1e04cuda3std3__45__cpo4rendE - _ZN34_INTERNAL_7d8577bf_4_k_cu_5e56d1e06thrust24THRUST_300001_SM_1000_NS12placeholders2_6E)
_ZN34_INTERNAL_7d8577bf_4_k_cu_5e56d1e06thrust24THRUST_300001_SM_1000_NS12placeholders2_6E:
	.zero		1
	.type		_ZN34_INTERNAL_7d8577bf_4_k_cu_5e56d1e04cuda3std3__45__cpo4rendE,@object
	.size		_ZN34_INTERNAL_7d8577bf_4_k_cu_5e56d1e04cuda3std3__45__cpo4rendE,(_ZN34_INTERNAL_7d8577bf_4_k_cu_5e56d1e04cuda3std6ranges3__45__cpo9iter_swapE - _ZN34_INTERNAL_7d8577bf_4_k_cu_5e56d1e04cuda3std3__45__cpo4rendE)
_ZN34_INTERNAL_7d8577bf_4_k_cu_5e56d1e04cuda3std3__45__cpo4rendE:
	.zero		1
	.type		_ZN34_INTERNAL_7d8577bf_4_k_cu_5e56d1e04cuda3std6ranges3__45__cpo9iter_swapE,@object
	.size		_ZN34_INTERNAL_7d8577bf_4_k_cu_5e56d1e04cuda3std6ranges3__45__cpo9iter_swapE,(_ZN34_INTERNAL_7d8577bf_4_k_cu_5e56d1e04cuda3std3__48unexpectE - _ZN34_INTERNAL_7d8577bf_4_k_cu_5e56d1e04cuda3std6ranges3__45__cpo9iter_swapE)
_ZN34_INTERNAL_7d8577bf_4_k_cu_5e56d1e04cuda3std6ranges3__45__cpo9iter_swapE:
	.zero		1
	.type		_ZN34_INTERNAL_7d8577bf_4_k_cu_5e56d1e04cuda3std3__48unexpectE,@object
	.size		_ZN34_INTERNAL_7d8577bf_4_k_cu_5e56d1e04cuda3std3__48unexpectE,(_ZN34_INTERNAL_7d8577bf_4_k_cu_5e56d1e06thrust24THRUST_300001_SM_1000_NS8cuda_cub3parE - _ZN34_INTERNAL_7d8577bf_4_k_cu_5e56d1e04cuda3std3__48unexpectE)
_ZN34_INTERNAL_7d8577bf_4_k_cu_5e56d1e04cuda3std3__48unexpectE:
	.zero		1
	.type		_ZN34_INTERNAL_7d8577bf_4_k_cu_5e56d1e06thrust24THRUST_300001_SM_1000_NS8cuda_cub3parE,@object
	.size		_ZN34_INTERNAL_7d8577bf_4_k_cu_5e56d1e06thrust24THRUST_300001_SM_1000_NS8cuda_cub3parE,(_ZN34_INTERNAL_7d8577bf_4_k_cu_5e56d1e06thrust24THRUST_300001_SM_1000_NS12placeholders2_4E - _ZN34_INTERNAL_7d8577bf_4_k_cu_5e56d1e06thrust24THRUST_300001_SM_1000_NS8cuda_cub3parE)
_ZN34_INTERNAL_7d8577bf_4_k_cu_5e56d1e06thrust24THRUST_300001_SM_1000_NS8cuda_cub3parE:
	.zero		1
	.type		_ZN34_INTERNAL_7d8577bf_4_k_cu_5e56d1e06thrust24THRUST_300001_SM_1000_NS12placeholders2_4E,@object
	.size		_ZN34_INTERNAL_7d8577bf_4_k_cu_5e56d1e06thrust24THRUST_300001_SM_1000_NS12placeholders2_4E,(_ZN34_INTERNAL_7d8577bf_4_k_cu_5e56d1e04cuda3std3__45__cpo4cendE - _ZN34_INTERNAL_7d8577bf_4_k_cu_5e56d1e06thrust24THRUST_300001_SM_1000_NS12placeholders2_4E)
_ZN34_INTERNAL_7d8577bf_4_k_cu_5e56d1e06thrust24THRUST_300001_SM_1000_NS12placeholders2_4E:
	.zero		1
	.type		_ZN34_INTERNAL_7d8577bf_4_k_cu_5e56d1e04cuda3std3__45__cpo4cendE,@object
	.size		_ZN34_INTERNAL_7d8577bf_4_k_cu_5e56d1e04cuda3std3__45__cpo4cendE,(_ZN34_INTERNAL_7d8577bf_4_k_cu_5e56d1e04cuda3std6ranges3__45__cpo4cendE - _ZN34_INTERNAL_7d8577bf_4_k_cu_5e56d1e04cuda3std3__45__cpo4cendE)
_ZN34_INTERNAL_7d8577bf_4_k_cu_5e56d1e04cuda3std3__45__cpo4cendE:
	.zero		1
	.type		_ZN34_INTERNAL_7d8577bf_4_k_cu_5e56d1e04cuda3std6ranges3__45__cpo4cendE,@object
	.size		_ZN34_INTERNAL_7d8577bf_4_k_cu_5e56d1e04cuda3std6ranges3__45__cpo4cendE,(_ZN34_INTERNAL_7d8577bf_4_k_cu_5e56d1e04cuda3std3__420unreachable_sentinelE - _ZN34_INTERNAL_7d8577bf_4_k_cu_5e56d1e04cuda3std6ranges3__45__cpo4cendE)
_ZN34_INTERNAL_7d8577bf_4_k_cu_5e56d1e04cuda3std6ranges3__45__cpo4cendE:
	.zero		1
	.type		_ZN34_INTERNAL_7d8577bf_4_k_cu_5e56d1e04cuda3std3__420unreachable_sentinelE,@object
	.size		_ZN34_INTERNAL_7d8577bf_4_k_cu_5e56d1e04cuda3std3__420unreachable_sentinelE,(_ZN34_INTERNAL_7d8577bf_4_k_cu_5e56d1e04cuda3std6ranges3__45__cpo5ssizeE - _ZN34_INTERNAL_7d8577bf_4_k_cu_5e56d1e04cuda3std3__420unreachable_sentinelE)
_ZN34_INTERNAL_7d8577bf_4_k_cu_5e56d1e04cuda3std3__420unreachable_sentinelE:
	.zero		1
	.type		_ZN34_INTERNAL_7d8577bf_4_k_cu_5e56d1e04cuda3std6ranges3__45__cpo5ssizeE,@object
	.size		_ZN34_INTERNAL_7d8577bf_4_k_cu_5e56d1e04cuda3std6ranges3__45__cpo5ssizeE,(_ZN34_INTERNAL_7d8577bf_4_k_cu_5e56d1e06thrust24THRUST_300001_SM_1000_NS12placeholders2_8E - _ZN34_INTERNAL_7d8577bf_4_k_cu_5e56d1e04cuda3std6ranges3__45__cpo5ssizeE)
_ZN34_INTERNAL_7d8577bf_4_k_cu_5e56d1e04cuda3std6ranges3__45__cpo5ssizeE:
	.zero		1
	.type		_ZN34_INTERNAL_7d8577bf_4_k_cu_5e56d1e06thrust24THRUST_300001_SM_1000_NS12placeholders2_8E,@object
	.size		_ZN34_INTERNAL_7d8577bf_4_k_cu_5e56d1e06thrust24THRUST_300001_SM_1000_NS12placeholders2_8E,(_ZN34_INTERNAL_7d8577bf_4_k_cu_5e56d1e04cuda3std3__45__cpo5crendE - _ZN34_INTERNAL_7d8577bf_4_k_cu_5e56d1e06thrust24THRUST_300001_SM_1000_NS12placeholders2_8E)
_ZN34_INTERNAL_7d8577bf_4_k_cu_5e56d1e06thrust24THRUST_300001_SM_1000_NS12placeholders2_8E:
	.zero		1
	.type		_ZN34_INTERNAL_7d8577bf_4_k_cu_5e56d1e04cuda3std3__45__cpo5crendE,@object
	.size		_ZN34_INTERNAL_7d8577bf_4_k_cu_5e56d1e04cuda3std3__45__cpo5crendE,(_ZN34_INTERNAL_7d8577bf_4_k_cu_5e56d1e04cuda3std6ranges3__45__cpo4prevE - _ZN34_INTERNAL_7d8577bf_4_k_cu_5e56d1e04cuda3std3__45__cpo5crendE)
_ZN34_INTERNAL_7d8577bf_4_k_cu_5e56d1e04cuda3std3__45__cpo5crendE:
	.zero		1
	.type		_ZN34_INTERNAL_7d8577bf_4_k_cu_5e56d1e04cuda3std6ranges3__45__cpo4prevE,@object
	.size		_ZN34_INTERNAL_7d8577bf_4_k_cu_5e56d1e04cuda3std6ranges3__45__cpo4prevE,(_ZN34_INTERNAL_7d8577bf_4_k_cu_5e56d1e04cuda3std6ranges3__45__cpo9iter_moveE - _ZN34_INTERNAL_7d8577bf_4_k_cu_5e56d1e04cuda3std6ranges3__45__cpo4prevE)
_ZN34_INTERNAL_7d8577bf_4_k_cu_5e56d1e04cuda3std6ranges3__45__cpo4prevE:
	.zero		1
	.type		_ZN34_INTERNAL_7d8577bf_4_k_cu_5e56d1e04cuda3std6ranges3__45__cpo9iter_moveE,@object
	.size		_ZN34_INTERNAL_7d8577bf_4_k_cu_5e56d1e04cuda3std6ranges3__45__cpo9iter_moveE,(_ZN34_INTERNAL_7d8577bf_4_k_cu_5e56d1e06thrust24THRUST_300001_SM_1000_NS6system6detail10sequential3seqE - _ZN34_INTERNAL_7d8577bf_4_k_cu_5e56d1e04cuda3std6ranges3__45__cpo9iter_moveE)
_ZN34_INTERNAL_7d8577bf_4_k_cu_5e56d1e04cuda3std6ranges3__45__cpo9iter_moveE:
	.zero		1
	.type		_ZN34_INTERNAL_7d8577bf_4_k_cu_5e56d1e06thrust24THRUST_300001_SM_1000_NS6system6detail10sequential3seqE,@object
	.size		_ZN34_INTERNAL_7d8577bf_4_k_cu_5e56d1e06thrust24THRUST_300001_SM_1000_NS6system6detail10sequential3seqE,(.L_31 - _ZN34_INTERNAL_7d8577bf_4_k_cu_5e56d1e06thrust24THRUST_300001_SM_1000_NS6system6detail10sequential3seqE)
_ZN34_INTERNAL_7d8577bf_4_k_cu_5e56d1e06thrust24THRUST_300001_SM_1000_NS6system6detail10sequential3seqE:
	.zero		1
.L_31:


//--------------------- .nv.constant0._ZN3cub18CUB_300001_SM_10006detail8for_each13static_kernelINS2_12policy_hub_t12policy_500_tElNS2_12op_wrapper_tIl11matrix_multN6thrust24THRUST_300001_SM_1000_NS12zip_iteratorIN4cuda3std3__45tupleIJNS9_6detail15normal_iteratorINS9_10device_ptrIfEEEESJ_NSG_INSH_IiEEEESJ_EEEEEEEEEvT0_T1_ --------------------------
	.section	.nv.constant0._ZN3cub18CUB_300001_SM_10006detail8for_each13static_kernelINS2_12policy_hub_t12policy_500_tElNS2_12op_wrapper_tIl11matrix_multN6thrust24THRUST_300001_SM_1000_NS12zip_iteratorIN4cuda3std3__45tupleIJNS9_6detail15normal_iteratorINS9_10device_ptrIfEEEESJ_NSG_INSH_IiEEEESJ_EEEEEEEEEvT0_T1_,"a",@progbits
	.sectionflags	@""
	.align	4
.nv.constant0._ZN3cub18CUB_300001_SM_10006detail8for_each13static_kernelINS2_12policy_hub_t12policy_500_tElNS2_12op_wrapper_tIl11matrix_multN6thrust24THRUST_300001_SM_1000_NS12zip_iteratorIN4cuda3std3__45tupleIJNS9_6detail15normal_iteratorINS9_10device_ptrIfEEEESJ_NSG_INSH_IiEEEESJ_EEEEEEEEEvT0_T1_:
	.zero		944


//--------------------- .nv.constant0._ZN3cub18CUB_300001_SM_10006detail8for_each13static_kernelINS2_12policy_hub_t12policy_500_tElN6thrust24THRUST_300001_SM_1000_NS8cuda_cub10__tabulate7functorINS7_6detail15normal_iteratorINS7_10device_ptrIiEEEENS7_6system6detail7generic6detail22compute_sequence_valueIivEElEEEEvT0_T1_ --------------------------
	.section	.nv.constant0._ZN3cub18CUB_300001_SM_10006detail8for_each13static_kernelINS2_12policy_hub_t12policy_500_tElN6thrust24THRUST_300001_SM_1000_NS8cuda_cub10__tabulate7functorINS7_6detail15normal_iteratorINS7_10device_ptrIiEEEENS7_6system6detail7generic6detail22compute_sequence_valueIivEElEEEEvT0_T1_,"a",@progbits
	.sectionflags	@""
	.align	4
.nv.constant0._ZN3cub18CUB_300001_SM_10006detail8for_each13static_kernelINS2_12policy_hub_t12policy_500_tElN6thrust24THRUST_300001_SM_1000_NS8cuda_cub10__tabulate7functorINS7_6detail15normal_iteratorINS7_10device_ptrIiEEEENS7_6system6detail7generic6detail22compute_sequence_valueIivEElEEEEvT0_T1_:
	.zero		920


//--------------------- .nv.constant0._ZN3cub18CUB_300001_SM_10006detail8for_each13static_kernelINS2_12policy_hub_t12policy_500_tEmN6thrust24THRUST_300001_SM_1000_NS8cuda_cub20__uninitialized_fill7functorINS7_10device_ptrIiEEiEEEEvT0_T1_ --------------------------
	.section	.nv.constant0._ZN3cub18CUB_300001_SM_10006detail8for_each13static_kernelINS2_12policy_hub_t12policy_500_tEmN6thrust24THRUST_300001_SM_1000_NS8cuda_cub20__uninitialized_fill7functorINS7_10device_ptrIiEEiEEEEvT0_T1_,"a",@progbits
	.sectionflags	@""
	.align	4
.nv.constant0._ZN3cub18CUB_300001_SM_10006detail8for_each13static_kernelINS2_12policy_hub_t12policy_500_tEmN6thrust24THRUST_300001_SM_1000_NS8cuda_cub20__uninitialized_fill7functorINS7_10device_ptrIiEEiEEEEvT0_T1_:
	.zero		920


//--------------------- .nv.constant0._ZN3cub18CUB_300001_SM_10006detail8for_each13static_kernelINS2_12policy_hub_t12policy_500_tEmN6thrust24THRUST_300001_SM_1000_NS8cuda_cub20__uninitialized_fill7functorINS7_10device_ptrIfEEfEEEEvT0_T1_ --------------------------
	.section	.nv.constant0._ZN3cub18CUB_300001_SM_10006detail8for_each13static_kernelINS2_12policy_hub_t12policy_500_tEmN6thrust24THRUST_300001_SM_1000_NS8cuda_cub20__uninitialized_fill7functorINS7_10device_ptrIfEEfEEEEvT0_T1_,"a",@progbits
	.sectionflags	@""
	.align	4
.nv.constant0._ZN3cub18CUB_300001_SM_10006detail8for_each13static_kernelINS2_12policy_hub_t12policy_500_tEmN6thrust24THRUST_300001_SM_1000_NS8cuda_cub20__uninitialized_fill7functorINS7_10device_ptrIfEEfEEEEvT0_T1_:
	.zero		920


//--------------------- .nv.constant0._ZN3cub18CUB_300001_SM_10006detail11EmptyKernelIvEEvv --------------------------
	.section	.nv.constant0._ZN3cub18CUB_300001_SM_10006detail11EmptyKernelIvEEvv,"a",@progbits
	.sectionflags	@""
	.align	4
.nv.constant0._ZN3cub18CUB_300001_SM_10006detail11EmptyKernelIvEEvv:
	.zero		896


//--------------------- SYMBOLS --------------------------

	.type		.nv.reservedSmem.offset0,@object
	.size		.nv.reservedSmem.offset0,0x4
